	.target	sm_90a

	.elftype	@"ET_EXEC"


//--------------------- .note.nv.tkinfo           --------------------------
	.section	.note.nv.tkinfo,"",@"SHT_NOTE"
	.sectionflags	@"SHF_NOTE_NV_TKINFO"
	.tkinfo
        /*0018*/ 	.word	0x00000002
        /*0030*/ 	.string	""
        /*0030*/ 	.string	"ptxas"
        /*0030*/ 	.string	"Cuda compilation tools, release 13.0, V13.0.88"
        /*0030*/ 	.string	"Build cuda_13.0.r13.0/compiler.36424714_0"
        /*0030*/ 	.string	"-arch sm_90a -m 64 "



//--------------------- .note.nv.cuinfo           --------------------------
	.section	.note.nv.cuinfo,"",@"SHT_NOTE"
	.sectionflags	@"SHF_NOTE_NV_CUINFO"
        /*0018*/ 	.short	0x0002
        /*001a*/ 	.short	0x005a
        /*001c*/ 	.short	0x0082
	.zero		2


//--------------------- .nv.info                  --------------------------
	.section	.nv.info,"",@"SHT_CUDA_INFO"
	.align	4


	//----- nvinfo : EIATTR_REGCOUNT
	.align		4
        /*0000*/ 	.byte	0x04, 0x2f
        /*0002*/ 	.short	(.L_18 - .L_17)
	.align		4
.L_17:
        /*0004*/ 	.word	index@(_ZN7cutlass13device_kernelINS_4gemm6kernel13GemmUniversalIN4cute5tupleIJiiiiEEENS1_10collective13CollectiveMmaINS1_34MainloopSm90TmaGmmaWarpSpecializedILi6ENS5_IJNS4_1CILi2EEENSA_ILi1EEESC_EEENS1_35KernelTmaWarpSpecializedCooperativeEEENS5_IJNSA_ILi128EEESG_NSA_ILi64EEEEEENS_10bfloat16_tENS5_IJlSC_lEEESJ_SK_NS4_8TiledMMAINS4_8MMA_AtomIJNS4_4SM904GMMA28MMA_64x128x16_F32BF16BF16_SSILNSO_5MajorE0ELSQ_0ELNSO_7ScaleInE1ELSR_1EEEEEENS4_6LayoutISD_NS5_IJSC_NSA_ILi0EEESV_EEEEENS5_IJNS4_10UnderscoreESY_SY_EEEEENS4_13SM90_TMA_LOADENS4_14ComposedLayoutINS4_7SwizzleILi3ELi4ELi3EEENS4_18smem_ptr_flag_bitsILi16EEENSU_INS5_IJNSA_ILi8EEESH_EEENS5_IJSH_SC_EEEEEEEvNS4_8identityENS4_23SM90_TMA_LOAD_MULTICASTES1B_vS1C_EENS_8epilogue10collective18CollectiveEpilogueINS1F_22Sm90TmaWarpSpecializedILi4ELi2ELi16ELb1ELb0EEEJSI_NS5_IJSG_NSA_ILi32EEEEEESJ_SK_SJ_SK_NS1F_6fusion15FusionCallbacksIS1J_NS1M_13LinCombEltActINS1F_6thread4SiLuESJ_fSJ_fLNS_15FloatRoundStyleE2EEESI_S1L_JEEES11_NS12_INS13_ILi2ELi4ELi3EEES16_NSU_INS5_IJS17_S1K_EEENS5_IJS1K_SC_EEEEEEENS4_17SM75_U32x4_LDSM_NENS4_14SM90_TMA_STOREES1Y_NS4_17SM90_U32x4_STSM_NENS4_9Copy_AtomIJS21_NS_6half_tEEEEvEEEvvEEEEvNT_6ParamsE)
        /*0008*/ 	.word	0x000000a8


	//----- nvinfo : EIATTR_FRAME_SIZE
	.align		4
.L_18:
        /*000c*/ 	.byte	0x04, 0x11
        /*000e*/ 	.short	(.L_20 - .L_19)
	.align		4
.L_19:
        /*0010*/ 	.word	index@($__internal_0_$__cuda_sm20_rcp_rn_f32_slowpath)
        /*0014*/ 	.word	0x00000000


	//----- nvinfo : EIATTR_FRAME_SIZE
	.align		4
.L_20:
        /*0018*/ 	.byte	0x04, 0x11
        /*001a*/ 	.short	(.L_22 - .L_21)
	.align		4
.L_21:
        /*001c*/ 	.word	index@(_ZN7cutlass13device_kernelINS_4gemm6kernel13GemmUniversalIN4cute5tupleIJiiiiEEENS1_10collective13CollectiveMmaINS1_34MainloopSm90TmaGmmaWarpSpecializedILi6ENS5_IJNS4_1CILi2EEENSA_ILi1EEESC_EEENS1_35KernelTmaWarpSpecializedCooperativeEEENS5_IJNSA_ILi128EEESG_NSA_ILi64EEEEEENS_10bfloat16_tENS5_IJlSC_lEEESJ_SK_NS4_8TiledMMAINS4_8MMA_AtomIJNS4_4SM904GMMA28MMA_64x128x16_F32BF16BF16_SSILNSO_5MajorE0ELSQ_0ELNSO_7ScaleInE1ELSR_1EEEEEENS4_6LayoutISD_NS5_IJSC_NSA_ILi0EEESV_EEEEENS5_IJNS4_10UnderscoreESY_SY_EEEEENS4_13SM90_TMA_LOADENS4_14ComposedLayoutINS4_7SwizzleILi3ELi4ELi3EEENS4_18smem_ptr_flag_bitsILi16EEENSU_INS5_IJNSA_ILi8EEESH_EEENS5_IJSH_SC_EEEEEEEvNS4_8identityENS4_23SM90_TMA_LOAD_MULTICASTES1B_vS1C_EENS_8epilogue10collective18CollectiveEpilogueINS1F_22Sm90TmaWarpSpecializedILi4ELi2ELi16ELb1ELb0EEEJSI_NS5_IJSG_NSA_ILi32EEEEEESJ_SK_SJ_SK_NS1F_6fusion15FusionCallbacksIS1J_NS1M_13LinCombEltActINS1F_6thread4SiLuESJ_fSJ_fLNS_15FloatRoundStyleE2EEESI_S1L_JEEES11_NS12_INS13_ILi2ELi4ELi3EEES16_NSU_INS5_IJS17_S1K_EEENS5_IJS1K_SC_EEEEEEENS4_17SM75_U32x4_LDSM_NENS4_14SM90_TMA_STOREES1Y_NS4_17SM90_U32x4_STSM_NENS4_9Copy_AtomIJS21_NS_6half_tEEEEvEEEvvEEEEvNT_6ParamsE)
        /*0020*/ 	.word	0x00000000


	//----- nvinfo : EIATTR_MIN_STACK_SIZE
	.align		4
.L_22:
        /*0024*/ 	.byte	0x04, 0x12
        /*0026*/ 	.short	(.L_24 - .L_23)
	.align		4
.L_23:
        /*0028*/ 	.word	index@(_ZN7cutlass13device_kernelINS_4gemm6kernel13GemmUniversalIN4cute5tupleIJiiiiEEENS1_10collective13CollectiveMmaINS1_34MainloopSm90TmaGmmaWarpSpecializedILi6ENS5_IJNS4_1CILi2EEENSA_ILi1EEESC_EEENS1_35KernelTmaWarpSpecializedCooperativeEEENS5_IJNSA_ILi128EEESG_NSA_ILi64EEEEEENS_10bfloat16_tENS5_IJlSC_lEEESJ_SK_NS4_8TiledMMAINS4_8MMA_AtomIJNS4_4SM904GMMA28MMA_64x128x16_F32BF16BF16_SSILNSO_5MajorE0ELSQ_0ELNSO_7ScaleInE1ELSR_1EEEEEENS4_6LayoutISD_NS5_IJSC_NSA_ILi0EEESV_EEEEENS5_IJNS4_10UnderscoreESY_SY_EEEEENS4_13SM90_TMA_LOADENS4_14ComposedLayoutINS4_7SwizzleILi3ELi4ELi3EEENS4_18smem_ptr_flag_bitsILi16EEENSU_INS5_IJNSA_ILi8EEESH_EEENS5_IJSH_SC_EEEEEEEvNS4_8identityENS4_23SM90_TMA_LOAD_MULTICASTES1B_vS1C_EENS_8epilogue10collective18CollectiveEpilogueINS1F_22Sm90TmaWarpSpecializedILi4ELi2ELi16ELb1ELb0EEEJSI_NS5_IJSG_NSA_ILi32EEEEEESJ_SK_SJ_SK_NS1F_6fusion15FusionCallbacksIS1J_NS1M_13LinCombEltActINS1F_6thread4SiLuESJ_fSJ_fLNS_15FloatRoundStyleE2EEESI_S1L_JEEES11_NS12_INS13_ILi2ELi4ELi3EEES16_NSU_INS5_IJS17_S1K_EEENS5_IJS1K_SC_EEEEEEENS4_17SM75_U32x4_LDSM_NENS4_14SM90_TMA_STOREES1Y_NS4_17SM90_U32x4_STSM_NENS4_9Copy_AtomIJS21_NS_6half_tEEEEvEEEvvEEEEvNT_6ParamsE)
        /*002c*/ 	.word	0x00000000
.L_24:


//--------------------- .nv.compat                --------------------------
	.section	.nv.compat,"",@"SHT_CUDA_COMPAT_INFO"
	.align	4
        /*0000*/ 	.byte	0x02, 0x09, 0x01, 0x00, 0x02, 0x02, 0x04, 0x00, 0x02, 0x05, 0x05, 0x00, 0x03, 0x07, 0x01, 0x01
        /*0010*/ 	.byte	0x02, 0x03, 0x01, 0x00, 0x02, 0x06, 0x01, 0x00, 0x04, 0x0b, 0x08, 0x00, 0x00, 0x00, 0x00, 0x00
        /*0020*/ 	.byte	0x00, 0x00, 0x00, 0x00


//--------------------- .nv.info._ZN7cutlass13device_kernelINS_4gemm6kernel13GemmUniversalIN4cute5tupleIJiiiiEEENS1_10collective13CollectiveMmaINS1_34MainloopSm90TmaGmmaWarpSpecializedILi6ENS5_IJNS4_1CILi2EEENSA_ILi1EEESC_EEENS1_35KernelTmaWarpSpecializedCooperativeEEENS5_IJNSA_ILi128EEESG_NSA_ILi64EEEEEENS_10bfloat16_tENS5_IJlSC_lEEESJ_SK_NS4_8TiledMMAINS4_8MMA_AtomIJNS4_4SM904GMMA28MMA_64x128x16_F32BF16BF16_SSILNSO_5MajorE0ELSQ_0ELNSO_7ScaleInE1ELSR_1EEEEEENS4_6LayoutISD_NS5_IJSC_NSA_ILi0EEESV_EEEEENS5_IJNS4_10UnderscoreESY_SY_EEEEENS4_13SM90_TMA_LOADENS4_14ComposedLayoutINS4_7SwizzleILi3ELi4ELi3EEENS4_18smem_ptr_flag_bitsILi16EEENSU_INS5_IJNSA_ILi8EEESH_EEENS5_IJSH_SC_EEEEEEEvNS4_8identityENS4_23SM90_TMA_LOAD_MULTICASTES1B_vS1C_EENS_8epilogue10collective18CollectiveEpilogueINS1F_22Sm90TmaWarpSpecializedILi4ELi2ELi16ELb1ELb0EEEJSI_NS5_IJSG_NSA_ILi32EEEEEESJ_SK_SJ_SK_NS1F_6fusion15FusionCallbacksIS1J_NS1M_13LinCombEltActINS1F_6thread4SiLuESJ_fSJ_fLNS_15FloatRoundStyleE2EEESI_S1L_JEEES11_NS12_INS13_ILi2ELi4ELi3EEES16_NSU_INS5_IJS17_S1K_EEENS5_IJS1K_SC_EEEEEEENS4_17SM75_U32x4_LDSM_NENS4_14SM90_TMA_STOREES1Y_NS4_17SM90_U32x4_STSM_NENS4_9Copy_AtomIJS21_NS_6half_tEEEEvEEEvvEEEEvNT_6ParamsE --------------------------
	.section	.nv.info._ZN7cutlass13device_kernelINS_4gemm6kernel13GemmUniversalIN4cute5tupleIJiiiiEEENS1_10collective13CollectiveMmaINS1_34MainloopSm90TmaGmmaWarpSpecializedILi6ENS5_IJNS4_1CILi2EEENSA_ILi1EEESC_EEENS1_35KernelTmaWarpSpecializedCooperativeEEENS5_IJNSA_ILi128EEESG_NSA_ILi64EEEEEENS_10bfloat16_tENS5_IJlSC_lEEESJ_SK_NS4_8TiledMMAINS4_8MMA_AtomIJNS4_4SM904GMMA28MMA_64x128x16_F32BF16BF16_SSILNSO_5MajorE0ELSQ_0ELNSO_7ScaleInE1ELSR_1EEEEEENS4_6LayoutISD_NS5_IJSC_NSA_ILi0EEESV_EEEEENS5_IJNS4_10UnderscoreESY_SY_EEEEENS4_13SM90_TMA_LOADENS4_14ComposedLayoutINS4_7SwizzleILi3ELi4ELi3EEENS4_18smem_ptr_flag_bitsILi16EEENSU_INS5_IJNSA_ILi8EEESH_EEENS5_IJSH_SC_EEEEEEEvNS4_8identityENS4_23SM90_TMA_LOAD_MULTICASTES1B_vS1C_EENS_8epilogue10collective18CollectiveEpilogueINS1F_22Sm90TmaWarpSpecializedILi4ELi2ELi16ELb1ELb0EEEJSI_NS5_IJSG_NSA_ILi32EEEEEESJ_SK_SJ_SK_NS1F_6fusion15FusionCallbacksIS1J_NS1M_13LinCombEltActINS1F_6thread4SiLuESJ_fSJ_fLNS_15FloatRoundStyleE2EEESI_S1L_JEEES11_NS12_INS13_ILi2ELi4ELi3EEES16_NSU_INS5_IJS17_S1K_EEENS5_IJS1K_SC_EEEEEEENS4_17SM75_U32x4_LDSM_NENS4_14SM90_TMA_STOREES1Y_NS4_17SM90_U32x4_STSM_NENS4_9Copy_AtomIJS21_NS_6half_tEEEEvEEEvvEEEEvNT_6ParamsE,"",@"SHT_CUDA_INFO"
	.sectionflags	@""
	.align	4


	//----- nvinfo : EIATTR_CUDA_API_VERSION
	.align		4
        /*0000*/ 	.byte	0x04, 0x37
        /*0002*/ 	.short	(.L_26 - .L_25)
.L_25:
        /*0004*/ 	.word	0x00000082


	//----- nvinfo : EIATTR_KPARAM_INFO
	.align		4
.L_26:
        /*0008*/ 	.byte	0x04, 0x17
        /*000a*/ 	.short	(.L_28 - .L_27)
.L_27:
        /*000c*/ 	.word	0x00000000
        /*0010*/ 	.short	0x0000
        /*0012*/ 	.short	0x0070
        /*0014*/ 	.byte	0x00, 0xf0, 0x01, 0x1c


	//----- nvinfo : EIATTR_SPARSE_MMA_MASK
	.align		4
.L_28:
        /*0018*/ 	.byte	0x03, 0x50
        /*001a*/ 	.short	0x0000


	//----- nvinfo : EIATTR_MAXREG_COUNT
	.align		4
        /*001c*/ 	.byte	0x03, 0x1b
        /*001e*/ 	.short	0x00a8


	//----- nvinfo : EIATTR_NUM_BARRIERS
	.align		4
        /*0020*/ 	.byte	0x02, 0x4c
        /*0022*/ 	.byte	0x02
	.zero		1


	//----- nvinfo : EIATTR_EXTERNS
	.align		4
        /*0024*/ 	.byte	0x04, 0x0f
        /*0026*/ 	.short	(.L_30 - .L_29)


	//   ....[0]....
	.align		4
.L_29:
        /*0028*/ 	.word	index@(__assertfail)


	//----- nvinfo : EIATTR_MERCURY_ISA_VERSION
	.align		4
.L_30:
        /*002c*/ 	.byte	0x03, 0x5f
        /*002e*/ 	.short	0x0101


	//----- nvinfo : EIATTR_INT_WARP_WIDE_INSTR_OFFSETS
	.align		4
        /*0030*/ 	.byte	0x04, 0x31
        /*0032*/ 	.short	(.L_32 - .L_31)


	//   ....[0]....
.L_31:
        /*0034*/ 	.word	0x00000a10


	//   ....[1]....
        /*0038*/ 	.word	0x00000a20


	//   ....[2]....
        /*003c*/ 	.word	0x00000b80


	//   ....[3]....
        /*0040*/ 	.word	0x00002290


	//----- nvinfo : EIATTR_COOP_GROUP_MASK_REGIDS
	.align		4
.L_32:
        /*0044*/ 	.byte	0x04, 0x29
        /*0046*/ 	.short	(.L_34 - .L_33)


	//   ....[0]....
.L_33:
        /*0048*/ 	.word	0xffffffff


	//   ....[1]....
        /*004c*/ 	.word	0xffffffff


	//   ....[2]....
        /*0050*/ 	.word	0xffffffff


	//   ....[3]....
        /*0054*/ 	.word	0xffffffff


	//   ....[4]....
        /*0058*/ 	.word	0xffffffff


	//   ....[5]....
        /*005c*/ 	.word	0xffffffff


	//   ....[6]....
        /*0060*/ 	.word	0xffffffff


	//----- nvinfo : EIATTR_COOP_GROUP_INSTR_OFFSETS
	.align		4
.L_34:
        /*0064*/ 	.byte	0x04, 0x28
        /*0066*/ 	.short	(.L_36 - .L_35)


	//   ....[0]....
.L_35:
        /*0068*/ 	.word	0x00000070


	//   ....[1]....
        /*006c*/ 	.word	0x00000080


	//   ....[2]....
        /*0070*/ 	.word	0x00000440


	//   ....[3]....
        /*0074*/ 	.word	0x00000610


	//   ....[4]....
        /*0078*/ 	.word	0x00000840


	//   ....[5]....
        /*007c*/ 	.word	0x00000cc0


	//   ....[6]....
        /*0080*/ 	.word	0x000018b0


	//----- nvinfo : EIATTR_REG_RECONFIG
	.align		4
.L_36:
        /*0084*/ 	.byte	0x01, 0x54
	.zero		2


	//----- nvinfo : EIATTR_SYSCALL_OFFSETS
	.align		4
        /*0088*/ 	.byte	0x04, 0x46
        /*008a*/ 	.short	(.L_38 - .L_37)


	//   ....[0]....
.L_37:
        /*008c*/ 	.word	0x00001aa0


	//   ....[1]....
        /*0090*/ 	.word	0x00002570


	//   ....[2]....
        /*0094*/ 	.word	0x00002660


	//----- nvinfo : EIATTR_MBARRIER_INSTR_OFFSETS
	.align		4
.L_38:
        /*0098*/ 	.byte	0x04, 0x39
        /*009a*/ 	.short	(.L_40 - .L_39)


	//   ....[0]....
.L_39:
        /*009c*/ 	.word	0x00000540
        /*00a0*/ 	.word	0x000000ff
        /*00a4*/ 	.word	0x00000000
        /*00a8*/ 	.short	0x0100
        /*00aa*/ 	.byte	0x08
	.zero		1


	//   ....[1]....
        /*00ac*/ 	.word	0x00000550
        /*00b0*/ 	.word	0x000000ff
        /*00b4*/ 	.word	0x00000030
        /*00b8*/ 	.short	0x0100
        /*00ba*/ 	.byte	0x08
	.zero		1


	//   ....[2]....
        /*00bc*/ 	.word	0x00000560
        /*00c0*/ 	.word	0x000000ff
        /*00c4*/ 	.word	0x00000008
        /*00c8*/ 	.short	0x0100
        /*00ca*/ 	.byte	0x08
	.zero		1


	//   ....[3]....
        /*00cc*/ 	.word	0x00000570
        /*00d0*/ 	.word	0x000000ff
        /*00d4*/ 	.word	0x00000038
        /*00d8*/ 	.short	0x0100
        /*00da*/ 	.byte	0x08
	.zero		1


	//   ....[4]....
        /*00dc*/ 	.word	0x00000580
        /*00e0*/ 	.word	0x000000ff
        /*00e4*/ 	.word	0x00000010
        /*00e8*/ 	.short	0x0100
        /*00ea*/ 	.byte	0x08
	.zero		1


	//   ....[5]....
        /*00ec*/ 	.word	0x00000590
        /*00f0*/ 	.word	0x000000ff
        /*00f4*/ 	.word	0x00000040
        /*00f8*/ 	.short	0x0100
        /*00fa*/ 	.byte	0x08
	.zero		1


	//   ....[6]....
        /*00fc*/ 	.word	0x000005a0
        /*0100*/ 	.word	0x000000ff
        /*0104*/ 	.word	0x00000018
        /*0108*/ 	.short	0x0100
        /*010a*/ 	.byte	0x08
	.zero		1


	//   ....[7]....
        /*010c*/ 	.word	0x000005b0
        /*0110*/ 	.word	0x000000ff
        /*0114*/ 	.word	0x00000048
        /*0118*/ 	.short	0x0100
        /*011a*/ 	.byte	0x08
	.zero		1


	//   ....[8]....
        /*011c*/ 	.word	0x000005c0
        /*0120*/ 	.word	0x000000ff
        /*0124*/ 	.word	0x00000020
        /*0128*/ 	.short	0x0100
        /*012a*/ 	.byte	0x08
	.zero		1


	//   ....[9]....
        /*012c*/ 	.word	0x000005d0
        /*0130*/ 	.word	0x000000ff
        /*0134*/ 	.word	0x00000050
        /*0138*/ 	.short	0x0100
        /*013a*/ 	.byte	0x08
	.zero		1


	//   ....[10]....
        /*013c*/ 	.word	0x000005e0
        /*0140*/ 	.word	0x000000ff
        /*0144*/ 	.word	0x00000028
        /*0148*/ 	.short	0x0100
        /*014a*/ 	.byte	0x08
	.zero		1


	//   ....[11]....
        /*014c*/ 	.word	0x000005f0
        /*0150*/ 	.word	0x000000ff
        /*0154*/ 	.word	0x00000058
        /*0158*/ 	.short	0x0100
        /*015a*/ 	.byte	0x08
	.zero		1


	//   ....[12]....
        /*015c*/ 	.word	0x00000750
        /*0160*/ 	.word	0x000000ff
        /*0164*/ 	.word	0x00000060
        /*0168*/ 	.short	0x0100
        /*016a*/ 	.byte	0x08
	.zero		1


	//   ....[13]....
        /*016c*/ 	.word	0x00000760
        /*0170*/ 	.word	0x000000ff
        /*0174*/ 	.word	0x00000080
        /*0178*/ 	.short	0x0100
        /*017a*/ 	.byte	0x08
	.zero		1


	//   ....[14]....
        /*017c*/ 	.word	0x00000770
        /*0180*/ 	.word	0x000000ff
        /*0184*/ 	.word	0x00000068
        /*0188*/ 	.short	0x0100
        /*018a*/ 	.byte	0x08
	.zero		1


	//   ....[15]....
        /*018c*/ 	.word	0x00000780
        /*0190*/ 	.word	0x000000ff
        /*0194*/ 	.word	0x00000088
        /*0198*/ 	.short	0x0100
        /*019a*/ 	.byte	0x08
	.zero		1


	//   ....[16]....
        /*019c*/ 	.word	0x00000790
        /*01a0*/ 	.word	0x000000ff
        /*01a4*/ 	.word	0x00000070
        /*01a8*/ 	.short	0x0100
        /*01aa*/ 	.byte	0x08
	.zero		1


	//   ....[17]....
        /*01ac*/ 	.word	0x000007a0
        /*01b0*/ 	.word	0x000000ff
        /*01b4*/ 	.word	0x00000090
        /*01b8*/ 	.short	0x0100
        /*01ba*/ 	.byte	0x08
	.zero		1


	//   ....[18]....
        /*01bc*/ 	.word	0x000007b0
        /*01c0*/ 	.word	0x000000ff
        /*01c4*/ 	.word	0x00000078
        /*01c8*/ 	.short	0x0100
        /*01ca*/ 	.byte	0x08
	.zero		1


	//   ....[19]....
        /*01cc*/ 	.word	0x000007c0
        /*01d0*/ 	.word	0x000000ff
        /*01d4*/ 	.word	0x00000098
        /*01d8*/ 	.short	0x0100
        /*01da*/ 	.byte	0x08
	.zero		1


	//   ....[20]....
        /*01dc*/ 	.word	0x00000bf0
        /*01e0*/ 	.word	0x000000ff
        /*01e4*/ 	.word	0x000000a0
        /*01e8*/ 	.short	0x0100
        /*01ea*/ 	.byte	0x06
	.zero		1


	//   ....[21]....
        /*01ec*/ 	.word	0x00000c70
        /*01f0*/ 	.word	0x000000ff
        /*01f4*/ 	.word	0x000000a8
        /*01f8*/ 	.short	0x0100
        /*01fa*/ 	.byte	0x06
	.zero		1


	//   ....[22]....
        /*01fc*/ 	.word	0x00001b20
        /*0200*/ 	.word	0x00000003
        /*0204*/ 	.word	0x00000000
        /*0208*/ 	.short	0x010a
        /*020a*/ 	.byte	0x3f
	.zero		1


	//   ....[23]....
        /*020c*/ 	.word	0x00001b80
        /*0210*/ 	.word	0x00000003
        /*0214*/ 	.word	0x00000000
        /*0218*/ 	.short	0x010a
        /*021a*/ 	.byte	0x3f
	.zero		1


	//   ....[24]....
        /*021c*/ 	.word	0x00001ea0
        /*0220*/ 	.word	0x000000ff
        /*0224*/ 	.word	0x00000000
        /*0228*/ 	.short	0x010a
        /*022a*/ 	.byte	0x04
	.zero		1


	//   ....[25]....
        /*022c*/ 	.word	0x00001ee0
        /*0230*/ 	.word	0x000000ff
        /*0234*/ 	.word	0x00000000
        /*0238*/ 	.short	0x010a
        /*023a*/ 	.byte	0x04
	.zero		1


	//   ....[26]....
        /*023c*/ 	.word	0x00002140
        /*0240*/ 	.word	0x00000004
        /*0244*/ 	.word	0x00000000
        /*0248*/ 	.short	0x0101
        /*024a*/ 	.byte	0x3f
	.zero		1


	//   ....[27]....
        /*024c*/ 	.word	0x00002330
        /*0250*/ 	.word	0x00000000
        /*0254*/ 	.word	0x00000000
        /*0258*/ 	.short	0x0101
        /*025a*/ 	.byte	0x3f
	.zero		1


	//   ....[28]....
        /*025c*/ 	.word	0x00002b10
        /*0260*/ 	.word	0x000000ff
        /*0264*/ 	.word	0x00000060
        /*0268*/ 	.short	0x010a
        /*026a*/ 	.byte	0x33
	.zero		1


	//   ....[29]....
        /*026c*/ 	.word	0x000049a0
        /*0270*/ 	.word	0x000000ff
        /*0274*/ 	.word	0x00000000
        /*0278*/ 	.short	0x0101
        /*027a*/ 	.byte	0x04
	.zero		1


	//   ....[30]....
        /*027c*/ 	.word	0x00004a70
        /*0280*/ 	.word	0x00000000
        /*0284*/ 	.word	0x00000060
        /*0288*/ 	.short	0x010a
        /*028a*/ 	.byte	0x3f
	.zero		1


	//   ....[31]....
        /*028c*/ 	.word	0x000068b0
        /*0290*/ 	.word	0x000000ff
        /*0294*/ 	.word	0x00000000
        /*0298*/ 	.short	0x0101
        /*029a*/ 	.byte	0x04
	.zero		1


	//   ....[32]....
        /*029c*/ 	.word	0x000069a0
        /*02a0*/ 	.word	0x00000003
        /*02a4*/ 	.word	0x00000060
        /*02a8*/ 	.short	0x010a
        /*02aa*/ 	.byte	0x3f
	.zero		1


	//   ....[33]....
        /*02ac*/ 	.word	0x00008810
        /*02b0*/ 	.word	0x000000ff
        /*02b4*/ 	.word	0x00000000
        /*02b8*/ 	.short	0x0101
        /*02ba*/ 	.byte	0x04
	.zero		1


	//   ....[34]....
        /*02bc*/ 	.word	0x000088e0
        /*02c0*/ 	.word	0x00000003
        /*02c4*/ 	.word	0x00000060
        /*02c8*/ 	.short	0x010a
        /*02ca*/ 	.byte	0x3f
	.zero		1


	//   ....[35]....
        /*02cc*/ 	.word	0x0000a710
        /*02d0*/ 	.word	0x000000ff
        /*02d4*/ 	.word	0x00000000
        /*02d8*/ 	.short	0x0101
        /*02da*/ 	.byte	0x04
	.zero		1


	//   ....[36]....
        /*02dc*/ 	.word	0x0000b010
        /*02e0*/ 	.word	0x000000ff
        /*02e4*/ 	.word	0x00000000
        /*02e8*/ 	.short	0x0101
        /*02ea*/ 	.byte	0x04
	.zero		1


	//   ....[37]....
        /*02ec*/ 	.word	0x0000b620
        /*02f0*/ 	.word	0x000000ff
        /*02f4*/ 	.word	0x000000a8
        /*02f8*/ 	.short	0x010a
        /*02fa*/ 	.byte	0x04
	.zero		1


	//   ....[38]....
        /*02fc*/ 	.word	0x0000ba30
        /*0300*/ 	.word	0x000000ff
        /*0304*/ 	.word	0x00000080
        /*0308*/ 	.short	0x010a
        /*030a*/ 	.byte	0x05
	.zero		1


	//   ....[39]....
        /*030c*/ 	.word	0x0000bb20
        /*0310*/ 	.word	0x000000ff
        /*0314*/ 	.word	0x00000060
        /*0318*/ 	.short	0x010b
        /*031a*/ 	.byte	0x05
	.zero		1


	//   ....[40]....
        /*031c*/ 	.word	0x0000bb80
        /*0320*/ 	.word	0x000000ff
        /*0324*/ 	.word	0x00000000
        /*0328*/ 	.short	0x0101
        /*032a*/ 	.byte	0x04
	.zero		1


	//   ....[41]....
        /*032c*/ 	.word	0x0000bbb0
        /*0330*/ 	.word	0x000000ff
        /*0334*/ 	.word	0x00000088
        /*0338*/ 	.short	0x010a
        /*033a*/ 	.byte	0x05
	.zero		1


	//   ....[42]....
        /*033c*/ 	.word	0x0000bcc0
        /*0340*/ 	.word	0x000000ff
        /*0344*/ 	.word	0x00000068
        /*0348*/ 	.short	0x010b
        /*034a*/ 	.byte	0x05
	.zero		1


	//   ....[43]....
        /*034c*/ 	.word	0x0000bd20
        /*0350*/ 	.word	0x000000ff
        /*0354*/ 	.word	0x00000000
        /*0358*/ 	.short	0x0101
        /*035a*/ 	.byte	0x04
	.zero		1


	//   ....[44]....
        /*035c*/ 	.word	0x0000bd50
        /*0360*/ 	.word	0x000000ff
        /*0364*/ 	.word	0x00000090
        /*0368*/ 	.short	0x010a
        /*036a*/ 	.byte	0x05
	.zero		1


	//   ....[45]....
        /*036c*/ 	.word	0x0000be60
        /*0370*/ 	.word	0x000000ff
        /*0374*/ 	.word	0x00000070
        /*0378*/ 	.short	0x010b
        /*037a*/ 	.byte	0x05
	.zero		1


	//   ....[46]....
        /*037c*/ 	.word	0x0000bec0
        /*0380*/ 	.word	0x000000ff
        /*0384*/ 	.word	0x00000000
        /*0388*/ 	.short	0x0101
        /*038a*/ 	.byte	0x04
	.zero		1


	//   ....[47]....
        /*038c*/ 	.word	0x0000bef0
        /*0390*/ 	.word	0x000000ff
        /*0394*/ 	.word	0x00000098
        /*0398*/ 	.short	0x010a
        /*039a*/ 	.byte	0x05
	.zero		1


	//   ....[48]....
        /*039c*/ 	.word	0x0000c000
        /*03a0*/ 	.word	0x000000ff
        /*03a4*/ 	.word	0x00000078
        /*03a8*/ 	.short	0x010b
        /*03aa*/ 	.byte	0x05
	.zero		1


	//   ....[49]....
        /*03ac*/ 	.word	0x0000c0e0
        /*03b0*/ 	.word	0x000000ff
        /*03b4*/ 	.word	0x00000000
        /*03b8*/ 	.short	0x0101
        /*03ba*/ 	.byte	0x04
	.zero		1


	//   ....[50]....
        /*03bc*/ 	.word	0x0000c730
        /*03c0*/ 	.word	0x00000003
        /*03c4*/ 	.word	0x00000080
        /*03c8*/ 	.short	0x010a
        /*03ca*/ 	.byte	0x3f
	.zero		1


	//   ....[51]....
        /*03cc*/ 	.word	0x0000c770
        /*03d0*/ 	.word	0x00000003
        /*03d4*/ 	.word	0x00000088
        /*03d8*/ 	.short	0x010a
        /*03da*/ 	.byte	0x3f
	.zero		1


	//   ....[52]....
        /*03dc*/ 	.word	0x0000c7b0
        /*03e0*/ 	.word	0x00000003
        /*03e4*/ 	.word	0x00000090
        /*03e8*/ 	.short	0x010a
        /*03ea*/ 	.byte	0x3f
	.zero		1


	//   ....[53]....
        /*03ec*/ 	.word	0x0000c800
        /*03f0*/ 	.word	0x00000003
        /*03f4*/ 	.word	0x00000098
        /*03f8*/ 	.short	0x010a
        /*03fa*/ 	.byte	0x3f
	.zero		1


	//   ....[54]....
        /*03fc*/ 	.word	0x0000cb50
        /*0400*/ 	.word	0x0000000e
        /*0404*/ 	.word	0x00000030
        /*0408*/ 	.short	0x010a
        /*040a*/ 	.byte	0x3f
	.zero		1


	//   ....[55]....
        /*040c*/ 	.word	0x0000cee0
        /*0410*/ 	.word	0x00000006
        /*0414*/ 	.word	0x000000a8
        /*0418*/ 	.short	0x0101
        /*041a*/ 	.byte	0x3f
	.zero		1


	//   ....[56]....
        /*041c*/ 	.word	0x0000d5f0
        /*0420*/ 	.word	0x00000007
        /*0424*/ 	.word	0x00000000
        /*0428*/ 	.short	0x010a
        /*042a*/ 	.byte	0x3f
	.zero		1


	//   ....[57]....
        /*042c*/ 	.word	0x0000d670
        /*0430*/ 	.word	0x00000008
        /*0434*/ 	.word	0x00000000
        /*0438*/ 	.short	0x010a
        /*043a*/ 	.byte	0x3f
	.zero		1


	//   ....[58]....
        /*043c*/ 	.word	0x0000d700
        /*0440*/ 	.word	0x00000009
        /*0444*/ 	.word	0x00000000
        /*0448*/ 	.short	0x010a
        /*044a*/ 	.byte	0x3f
	.zero		1


	//   ....[59]....
        /*044c*/ 	.word	0x0000d790
        /*0450*/ 	.word	0x00000008
        /*0454*/ 	.word	0x00000000
        /*0458*/ 	.short	0x010a
        /*045a*/ 	.byte	0x3f
	.zero		1


	//   ....[60]....
        /*045c*/ 	.word	0x0000d820
        /*0460*/ 	.word	0x0000000b
        /*0464*/ 	.word	0x00000000
        /*0468*/ 	.short	0x010a
        /*046a*/ 	.byte	0x3f
	.zero		1


	//   ....[61]....
        /*046c*/ 	.word	0x0000d8b0
        /*0470*/ 	.word	0x00000003
        /*0474*/ 	.word	0x00000000
        /*0478*/ 	.short	0x010a
        /*047a*/ 	.byte	0x3f
	.zero		1


	//   ....[62]....
        /*047c*/ 	.word	0x0000d910
        /*0480*/ 	.word	0x00000003
        /*0484*/ 	.word	0x00000000
        /*0488*/ 	.short	0x010a
        /*048a*/ 	.byte	0x3f
	.zero		1


	//   ....[63]....
        /*048c*/ 	.word	0x0000d970
        /*0490*/ 	.word	0x00000005
        /*0494*/ 	.word	0x00000000
        /*0498*/ 	.short	0x010a
        /*049a*/ 	.byte	0x3f
	.zero		1


	//   ....[64]....
        /*049c*/ 	.word	0x0000d9d0
        /*04a0*/ 	.word	0x00000004
        /*04a4*/ 	.word	0x00000060
        /*04a8*/ 	.short	0x010a
        /*04aa*/ 	.byte	0x3f
	.zero		1


	//   ....[65]....
        /*04ac*/ 	.word	0x0000da20
        /*04b0*/ 	.word	0x00000000
        /*04b4*/ 	.word	0x00000060
        /*04b8*/ 	.short	0x010a
        /*04ba*/ 	.byte	0x3f
	.zero		1


	//   ....[66]....
        /*04bc*/ 	.word	0x0000da70
        /*04c0*/ 	.word	0x00000003
        /*04c4*/ 	.word	0x00000060
        /*04c8*/ 	.short	0x010a
        /*04ca*/ 	.byte	0x3f
	.zero		1


	//   ....[67]....
        /*04cc*/ 	.word	0x0000dac0
        /*04d0*/ 	.word	0x00000003
        /*04d4*/ 	.word	0x00000060
        /*04d8*/ 	.short	0x010a
        /*04da*/ 	.byte	0x3f
	.zero		1


	//   ....[68]....
        /*04dc*/ 	.word	0x0000db20
        /*04e0*/ 	.word	0x00000003
        /*04e4*/ 	.word	0x000000a8
        /*04e8*/ 	.short	0x010a
        /*04ea*/ 	.byte	0x3f
	.zero		1


	//   ....[69]....
        /*04ec*/ 	.word	0x0000db80
        /*04f0*/ 	.word	0x00000005
        /*04f4*/ 	.word	0x00000080
        /*04f8*/ 	.short	0x010a
        /*04fa*/ 	.byte	0x3f
	.zero		1


	//   ....[70]....
        /*04fc*/ 	.word	0x0000dbe0
        /*0500*/ 	.word	0x00000005
        /*0504*/ 	.word	0x00000088
        /*0508*/ 	.short	0x010a
        /*050a*/ 	.byte	0x3f
	.zero		1


	//   ....[71]....
        /*050c*/ 	.word	0x0000dc40
        /*0510*/ 	.word	0x00000005
        /*0514*/ 	.word	0x00000090
        /*0518*/ 	.short	0x010a
        /*051a*/ 	.byte	0x3f
	.zero		1


	//   ....[72]....
        /*051c*/ 	.word	0x0000dca0
        /*0520*/ 	.word	0x00000005
        /*0524*/ 	.word	0x00000098
        /*0528*/ 	.short	0x010a
        /*052a*/ 	.byte	0x3f
	.zero		1


	//   ....[73]....
        /*052c*/ 	.word	0x0000dcf0
        /*0530*/ 	.word	0x00000003
        /*0534*/ 	.word	0x00000080
        /*0538*/ 	.short	0x010a
        /*053a*/ 	.byte	0x3f
	.zero		1


	//   ....[74]....
        /*053c*/ 	.word	0x0000dd40
        /*0540*/ 	.word	0x00000003
        /*0544*/ 	.word	0x00000088
        /*0548*/ 	.short	0x010a
        /*054a*/ 	.byte	0x3f
	.zero		1


	//   ....[75]....
        /*054c*/ 	.word	0x0000dd90
        /*0550*/ 	.word	0x00000003
        /*0554*/ 	.word	0x00000090
        /*0558*/ 	.short	0x010a
        /*055a*/ 	.byte	0x3f
	.zero		1


	//   ....[76]....
        /*055c*/ 	.word	0x0000de60
        /*0560*/ 	.word	0x0000000e
        /*0564*/ 	.word	0x00000030
        /*0568*/ 	.short	0x010a
        /*056a*/ 	.byte	0x3f
	.zero		1


	//   ....[77]....
        /*056c*/ 	.word	0x0000df30
        /*0570*/ 	.word	0x00000007
        /*0574*/ 	.word	0x00000000
        /*0578*/ 	.short	0x010a
        /*057a*/ 	.byte	0x3f
	.zero		1


	//   ....[78]....
        /*057c*/ 	.word	0x0000df80
        /*0580*/ 	.word	0x00000008
        /*0584*/ 	.word	0x00000000
        /*0588*/ 	.short	0x010a
        /*058a*/ 	.byte	0x3f
	.zero		1


	//   ....[79]....
        /*058c*/ 	.word	0x0000dfd0
        /*0590*/ 	.word	0x00000009
        /*0594*/ 	.word	0x00000000
        /*0598*/ 	.short	0x010a
        /*059a*/ 	.byte	0x3f
	.zero		1


	//   ....[80]....
        /*059c*/ 	.word	0x0000e020
        /*05a0*/ 	.word	0x00000008
        /*05a4*/ 	.word	0x00000000
        /*05a8*/ 	.short	0x010a
        /*05aa*/ 	.byte	0x3f
	.zero		1


	//   ....[81]....
        /*05ac*/ 	.word	0x0000e070
        /*05b0*/ 	.word	0x0000000b
        /*05b4*/ 	.word	0x00000000
        /*05b8*/ 	.short	0x010a
        /*05ba*/ 	.byte	0x3f
	.zero		1


	//----- nvinfo : EIATTR_NUM_MBARRIERS
	.align		4
.L_40:
        /*05bc*/ 	.byte	0x03, 0x38
        /*05be*/ 	.short	0x0016


	//----- nvinfo : EIATTR_EXIT_INSTR_OFFSETS
	.align		4
        /*05c0*/ 	.byte	0x04, 0x1c
        /*05c2*/ 	.short	(.L_42 - .L_41)


	//   ....[0]....
.L_41:
        /*05c4*/ 	.word	0x0000d900


	//----- nvinfo : EIATTR_MAX_THREADS
	.align		4
.L_42:
        /*05c8*/ 	.byte	0x04, 0x05
        /*05ca*/ 	.short	(.L_44 - .L_43)
.L_43:
        /*05cc*/ 	.word	0x00000180
        /*05d0*/ 	.word	0x00000001
        /*05d4*/ 	.word	0x00000001


	//----- nvinfo : EIATTR_CRS_STACK_SIZE
	.align		4
.L_44:
        /*05d8*/ 	.byte	0x04, 0x1e
        /*05da*/ 	.short	(.L_46 - .L_45)
.L_45:
        /*05dc*/ 	.word	0x00000000


	//----- nvinfo : EIATTR_CBANK_PARAM_SIZE
	.align		4
.L_46:
        /*05e0*/ 	.byte	0x03, 0x19
        /*05e2*/ 	.short	0x0770


	//----- nvinfo : EIATTR_PARAM_CBANK
	.align		4
        /*05e4*/ 	.byte	0x04, 0x0a
        /*05e6*/ 	.short	(.L_48 - .L_47)
	.align		4
.L_47:
        /*05e8*/ 	.word	index@(.nv.constant0._ZN7cutlass13device_kernelINS_4gemm6kernel13GemmUniversalIN4cute5tupleIJiiiiEEENS1_10collective13CollectiveMmaINS1_34MainloopSm90TmaGmmaWarpSpecializedILi6ENS5_IJNS4_1CILi2EEENSA_ILi1EEESC_EEENS1_35KernelTmaWarpSpecializedCooperativeEEENS5_IJNSA_ILi128EEESG_NSA_ILi64EEEEEENS_10bfloat16_tENS5_IJlSC_lEEESJ_SK_NS4_8TiledMMAINS4_8MMA_AtomIJNS4_4SM904GMMA28MMA_64x128x16_F32BF16BF16_SSILNSO_5MajorE0ELSQ_0ELNSO_7ScaleInE1ELSR_1EEEEEENS4_6LayoutISD_NS5_IJSC_NSA_ILi0EEESV_EEEEENS5_IJNS4_10UnderscoreESY_SY_EEEEENS4_13SM90_TMA_LOADENS4_14ComposedLayoutINS4_7SwizzleILi3ELi4ELi3EEENS4_18smem_ptr_flag_bitsILi16EEENSU_INS5_IJNSA_ILi8EEESH_EEENS5_IJSH_SC_EEEEEEEvNS4_8identityENS4_23SM90_TMA_LOAD_MULTICASTES1B_vS1C_EENS_8epilogue10collective18CollectiveEpilogueINS1F_22Sm90TmaWarpSpecializedILi4ELi2ELi16ELb1ELb0EEEJSI_NS5_IJSG_NSA_ILi32EEEEEESJ_SK_SJ_SK_NS1F_6fusion15FusionCallbacksIS1J_NS1M_13LinCombEltActINS1F_6thread4SiLuESJ_fSJ_fLNS_15FloatRoundStyleE2EEESI_S1L_JEEES11_NS12_INS13_ILi2ELi4ELi3EEES16_NSU_INS5_IJS17_S1K_EEENS5_IJS1K_SC_EEEEEEENS4_17SM75_U32x4_LDSM_NENS4_14SM90_TMA_STOREES1Y_NS4_17SM90_U32x4_STSM_NENS4_9Copy_AtomIJS21_NS_6half_tEEEEvEEEvvEEEEvNT_6ParamsE)
        /*05ec*/ 	.short	0x0210
        /*05ee*/ 	.short	0x0770


	//----- nvinfo : EIATTR_SW_WAR
	.align		4
.L_48:
        /*05f0*/ 	.byte	0x04, 0x36
        /*05f2*/ 	.short	(.L_50 - .L_49)
.L_49:
        /*05f4*/ 	.word	0x00000008
.L_50:


//--------------------- .nv.callgraph             --------------------------
	.section	.nv.callgraph,"",@"SHT_CUDA_CALLGRAPH"
	.align	4
	.sectionentsize	8
	.align		4
        /*0000*/ 	.word	0x00000000
	.align		4
        /*0004*/ 	.word	0xffffffff
	.align		4
        /*0008*/ 	.word	index@(_ZN7cutlass13device_kernelINS_4gemm6kernel13GemmUniversalIN4cute5tupleIJiiiiEEENS1_10collective13CollectiveMmaINS1_34MainloopSm90TmaGmmaWarpSpecializedILi6ENS5_IJNS4_1CILi2EEENSA_ILi1EEESC_EEENS1_35KernelTmaWarpSpecializedCooperativeEEENS5_IJNSA_ILi128EEESG_NSA_ILi64EEEEEENS_10bfloat16_tENS5_IJlSC_lEEESJ_SK_NS4_8TiledMMAINS4_8MMA_AtomIJNS4_4SM904GMMA28MMA_64x128x16_F32BF16BF16_SSILNSO_5MajorE0ELSQ_0ELNSO_7ScaleInE1ELSR_1EEEEEENS4_6LayoutISD_NS5_IJSC_NSA_ILi0EEESV_EEEEENS5_IJNS4_10UnderscoreESY_SY_EEEEENS4_13SM90_TMA_LOADENS4_14ComposedLayoutINS4_7SwizzleILi3ELi4ELi3EEENS4_18smem_ptr_flag_bitsILi16EEENSU_INS5_IJNSA_ILi8EEESH_EEENS5_IJSH_SC_EEEEEEEvNS4_8identityENS4_23SM90_TMA_LOAD_MULTICASTES1B_vS1C_EENS_8epilogue10collective18CollectiveEpilogueINS1F_22Sm90TmaWarpSpecializedILi4ELi2ELi16ELb1ELb0EEEJSI_NS5_IJSG_NSA_ILi32EEEEEESJ_SK_SJ_SK_NS1F_6fusion15FusionCallbacksIS1J_NS1M_13LinCombEltActINS1F_6thread4SiLuESJ_fSJ_fLNS_15FloatRoundStyleE2EEESI_S1L_JEEES11_NS12_INS13_ILi2ELi4ELi3EEES16_NSU_INS5_IJS17_S1K_EEENS5_IJS1K_SC_EEEEEEENS4_17SM75_U32x4_LDSM_NENS4_14SM90_TMA_STOREES1Y_NS4_17SM90_U32x4_STSM_NENS4_9Copy_AtomIJS21_NS_6half_tEEEEvEEEvvEEEEvNT_6ParamsE)
	.align		4
        /*000c*/ 	.word	index@(__assertfail)
	.align		4
        /*0010*/ 	.word	0x00000000
	.align		4
        /*0014*/ 	.word	0xfffffffe
	.align		4
        /*0018*/ 	.word	0x00000000
	.align		4
        /*001c*/ 	.word	0xfffffffd
	.align		4
        /*0020*/ 	.word	0x00000000
	.align		4
        /*0024*/ 	.word	0xfffffffc


//--------------------- .nv.constant4             --------------------------
	.section	.nv.constant4,"a",@progbits
	.align	8
	.align		8
.nv.constant4:
        /*0000*/ 	.dword	__assertfail
	.align		8
        /*0008*/ 	.dword	__unnamed_1
	.align		8
        /*0010*/ 	.dword	__unnamed_2
	.align		8
        /*0018*/ 	.dword	_ZN39_INTERNAL_c7b89b32_4_k_cu_5d0855c8_27864cuda3std3__45__cpo5beginE
	.align		8
        /*0020*/ 	.dword	_ZN39_INTERNAL_c7b89b32_4_k_cu_5d0855c8_27864cuda3std3__45__cpo3endE
	.align		8
        /*0028*/ 	.dword	_ZN39_INTERNAL_c7b89b32_4_k_cu_5d0855c8_27864cuda3std3__45__cpo6cbeginE
	.align		8
        /*0030*/ 	.dword	_ZN39_INTERNAL_c7b89b32_4_k_cu_5d0855c8_27864cuda3std3__45__cpo4cendE
	.align		8
        /*0038*/ 	.dword	_ZN39_INTERNAL_c7b89b32_4_k_cu_5d0855c8_27864cuda3std3__441_GLOBAL__N__c7b89b32_4_k_cu_5d0855c8_27866ignoreE
	.align		8
        /*0040*/ 	.dword	_ZN39_INTERNAL_c7b89b32_4_k_cu_5d0855c8_27864cuda3std3__419piecewise_constructE
	.align		8
        /*0048*/ 	.dword	_ZN39_INTERNAL_c7b89b32_4_k_cu_5d0855c8_27864cuda3std3__48in_placeE
	.align		8
        /*0050*/ 	.dword	_ZN39_INTERNAL_c7b89b32_4_k_cu_5d0855c8_27864cuda3std6ranges3__45__cpo4swapE
	.align		8
        /*0058*/ 	.dword	_ZN39_INTERNAL_c7b89b32_4_k_cu_5d0855c8_27864cuda3std6ranges3__45__cpo9iter_moveE
	.align		8
        /*0060*/ 	.dword	_ZN39_INTERNAL_c7b89b32_4_k_cu_5d0855c8_27864cute7productE
	.align		8
        /*0068*/ 	.dword	_ZN39_INTERNAL_c7b89b32_4_k_cu_5d0855c8_27864cute1_E
	.align		8
        /*0070*/ 	.dword	$str$22
	.align		8
        /*0078*/ 	.dword	$str$23
	.align		8
        /*0080*/ 	.dword	$str$26
	.align		8
        /*0088*/ 	.dword	$str$27


//--------------------- .text._ZN7cutlass13device_kernelINS_4gemm6kernel13GemmUniversalIN4cute5tupleIJiiiiEEENS1_10collective13CollectiveMmaINS1_34MainloopSm90TmaGmmaWarpSpecializedILi6ENS5_IJNS4_1CILi2EEENSA_ILi1EEESC_EEENS1_35KernelTmaWarpSpecializedCooperativeEEENS5_IJNSA_ILi128EEESG_NSA_ILi64EEEEEENS_10bfloat16_tENS5_IJlSC_lEEESJ_SK_NS4_8TiledMMAINS4_8MMA_AtomIJNS4_4SM904GMMA28MMA_64x128x16_F32BF16BF16_SSILNSO_5MajorE0ELSQ_0ELNSO_7ScaleInE1ELSR_1EEEEEENS4_6LayoutISD_NS5_IJSC_NSA_ILi0EEESV_EEEEENS5_IJNS4_10UnderscoreESY_SY_EEEEENS4_13SM90_TMA_LOADENS4_14ComposedLayoutINS4_7SwizzleILi3ELi4ELi3EEENS4_18smem_ptr_flag_bitsILi16EEENSU_INS5_IJNSA_ILi8EEESH_EEENS5_IJSH_SC_EEEEEEEvNS4_8identityENS4_23SM90_TMA_LOAD_MULTICASTES1B_vS1C_EENS_8epilogue10collective18CollectiveEpilogueINS1F_22Sm90TmaWarpSpecializedILi4ELi2ELi16ELb1ELb0EEEJSI_NS5_IJSG_NSA_ILi32EEEEEESJ_SK_SJ_SK_NS1F_6fusion15FusionCallbacksIS1J_NS1M_13LinCombEltActINS1F_6thread4SiLuESJ_fSJ_fLNS_15FloatRoundStyleE2EEESI_S1L_JEEES11_NS12_INS13_ILi2ELi4ELi3EEES16_NSU_INS5_IJS17_S1K_EEENS5_IJS1K_SC_EEEEEEENS4_17SM75_U32x4_LDSM_NENS4_14SM90_TMA_STOREES1Y_NS4_17SM90_U32x4_STSM_NENS4_9Copy_AtomIJS21_NS_6half_tEEEEvEEEvvEEEEvNT_6ParamsE --------------------------
	.section	.text._ZN7cutlass13device_kernelINS_4gemm6kernel13GemmUniversalIN4cute5tupleIJiiiiEEENS1_10collective13CollectiveMmaINS1_34MainloopSm90TmaGmmaWarpSpecializedILi6ENS5_IJNS4_1CILi2EEENSA_ILi1EEESC_EEENS1_35KernelTmaWarpSpecializedCooperativeEEENS5_IJNSA_ILi128EEESG_NSA_ILi64EEEEEENS_10bfloat16_tENS5_IJlSC_lEEESJ_SK_NS4_8TiledMMAINS4_8MMA_AtomIJNS4_4SM904GMMA28MMA_64x128x16_F32BF16BF16_SSILNSO_5MajorE0ELSQ_0ELNSO_7ScaleInE1ELSR_1EEEEEENS4_6LayoutISD_NS5_IJSC_NSA_ILi0EEESV_EEEEENS5_IJNS4_10UnderscoreESY_SY_EEEEENS4_13SM90_TMA_LOADENS4_14ComposedLayoutINS4_7SwizzleILi3ELi4ELi3EEENS4_18smem_ptr_flag_bitsILi16EEENSU_INS5_IJNSA_ILi8EEESH_EEENS5_IJSH_SC_EEEEEEEvNS4_8identityENS4_23SM90_TMA_LOAD_MULTICASTES1B_vS1C_EENS_8epilogue10collective18CollectiveEpilogueINS1F_22Sm90TmaWarpSpecializedILi4ELi2ELi16ELb1ELb0EEEJSI_NS5_IJSG_NSA_ILi32EEEEEESJ_SK_SJ_SK_NS1F_6fusion15FusionCallbacksIS1J_NS1M_13LinCombEltActINS1F_6thread4SiLuESJ_fSJ_fLNS_15FloatRoundStyleE2EEESI_S1L_JEEES11_NS12_INS13_ILi2ELi4ELi3EEES16_NSU_INS5_IJS17_S1K_EEENS5_IJS1K_SC_EEEEEEENS4_17SM75_U32x4_LDSM_NENS4_14SM90_TMA_STOREES1Y_NS4_17SM90_U32x4_STSM_NENS4_9Copy_AtomIJS21_NS_6half_tEEEEvEEEvvEEEEvNT_6ParamsE,"ax",@progbits
	.align	128
.text._ZN7cutlass13device_kernelINS_4gemm6kernel13GemmUniversalIN4cute5tupleIJiiiiEEENS1_10collective13CollectiveMmaINS1_34MainloopSm90TmaGmmaWarpSpecializedILi6ENS5_IJNS4_1CILi2EEENSA_ILi1EEESC_EEENS1_35KernelTmaWarpSpecializedCooperativeEEENS5_IJNSA_ILi128EEESG_NSA_ILi64EEEEEENS_10bfloat16_tENS5_IJlSC_lEEESJ_SK_NS4_8TiledMMAINS4_8MMA_AtomIJNS4_4SM904GMMA28MMA_64x128x16_F32BF16BF16_SSILNSO_5MajorE0ELSQ_0ELNSO_7ScaleInE1ELSR_1EEEEEENS4_6LayoutISD_NS5_IJSC_NSA_ILi0EEESV_EEEEENS5_IJNS4_10UnderscoreESY_SY_EEEEENS4_13SM90_TMA_LOADENS4_14ComposedLayoutINS4_7SwizzleILi3ELi4ELi3EEENS4_18smem_ptr_flag_bitsILi16EEENSU_INS5_IJNSA_ILi8EEESH_EEENS5_IJSH_SC_EEEEEEEvNS4_8identityENS4_23SM90_TMA_LOAD_MULTICASTES1B_vS1C_EENS_8epilogue10collective18CollectiveEpilogueINS1F_22Sm90TmaWarpSpecializedILi4ELi2ELi16ELb1ELb0EEEJSI_NS5_IJSG_NSA_ILi32EEEEEESJ_SK_SJ_SK_NS1F_6fusion15FusionCallbacksIS1J_NS1M_13LinCombEltActINS1F_6thread4SiLuESJ_fSJ_fLNS_15FloatRoundStyleE2EEESI_S1L_JEEES11_NS12_INS13_ILi2ELi4ELi3EEES16_NSU_INS5_IJS17_S1K_EEENS5_IJS1K_SC_EEEEEEENS4_17SM75_U32x4_LDSM_NENS4_14SM90_TMA_STOREES1Y_NS4_17SM90_U32x4_STSM_NENS4_9Copy_AtomIJS21_NS_6half_tEEEEvEEEvvEEEEvNT_6ParamsE:
        .type           _ZN7cutlass13device_kernelINS_4gemm6kernel13GemmUniversalIN4cute5tupleIJiiiiEEENS1_10collective13CollectiveMmaINS1_34MainloopSm90TmaGmmaWarpSpecializedILi6ENS5_IJNS4_1CILi2EEENSA_ILi1EEESC_EEENS1_35KernelTmaWarpSpecializedCooperativeEEENS5_IJNSA_ILi128EEESG_NSA_ILi64EEEEEENS_10bfloat16_tENS5_IJlSC_lEEESJ_SK_NS4_8TiledMMAINS4_8MMA_AtomIJNS4_4SM904GMMA28MMA_64x128x16_F32BF16BF16_SSILNSO_5MajorE0ELSQ_0ELNSO_7ScaleInE1ELSR_1EEEEEENS4_6LayoutISD_NS5_IJSC_NSA_ILi0EEESV_EEEEENS5_IJNS4_10UnderscoreESY_SY_EEEEENS4_13SM90_TMA_LOADENS4_14ComposedLayoutINS4_7SwizzleILi3ELi4ELi3EEENS4_18smem_ptr_flag_bitsILi16EEENSU_INS5_IJNSA_ILi8EEESH_EEENS5_IJSH_SC_EEEEEEEvNS4_8identityENS4_23SM90_TMA_LOAD_MULTICASTES1B_vS1C_EENS_8epilogue10collective18CollectiveEpilogueINS1F_22Sm90TmaWarpSpecializedILi4ELi2ELi16ELb1ELb0EEEJSI_NS5_IJSG_NSA_ILi32EEEEEESJ_SK_SJ_SK_NS1F_6fusion15FusionCallbacksIS1J_NS1M_13LinCombEltActINS1F_6thread4SiLuESJ_fSJ_fLNS_15FloatRoundStyleE2EEESI_S1L_JEEES11_NS12_INS13_ILi2ELi4ELi3EEES16_NSU_INS5_IJS17_S1K_EEENS5_IJS1K_SC_EEEEEEENS4_17SM75_U32x4_LDSM_NENS4_14SM90_TMA_STOREES1Y_NS4_17SM90_U32x4_STSM_NENS4_9Copy_AtomIJS21_NS_6half_tEEEEvEEEvvEEEEvNT_6ParamsE,@function
        .size           _ZN7cutlass13device_kernelINS_4gemm6kernel13GemmUniversalIN4cute5tupleIJiiiiEEENS1_10collective13CollectiveMmaINS1_34MainloopSm90TmaGmmaWarpSpecializedILi6ENS5_IJNS4_1CILi2EEENSA_ILi1EEESC_EEENS1_35KernelTmaWarpSpecializedCooperativeEEENS5_IJNSA_ILi128EEESG_NSA_ILi64EEEEEENS_10bfloat16_tENS5_IJlSC_lEEESJ_SK_NS4_8TiledMMAINS4_8MMA_AtomIJNS4_4SM904GMMA28MMA_64x128x16_F32BF16BF16_SSILNSO_5MajorE0ELSQ_0ELNSO_7ScaleInE1ELSR_1EEEEEENS4_6LayoutISD_NS5_IJSC_NSA_ILi0EEESV_EEEEENS5_IJNS4_10UnderscoreESY_SY_EEEEENS4_13SM90_TMA_LOADENS4_14ComposedLayoutINS4_7SwizzleILi3ELi4ELi3EEENS4_18smem_ptr_flag_bitsILi16EEENSU_INS5_IJNSA_ILi8EEESH_EEENS5_IJSH_SC_EEEEEEEvNS4_8identityENS4_23SM90_TMA_LOAD_MULTICASTES1B_vS1C_EENS_8epilogue10collective18CollectiveEpilogueINS1F_22Sm90TmaWarpSpecializedILi4ELi2ELi16ELb1ELb0EEEJSI_NS5_IJSG_NSA_ILi32EEEEEESJ_SK_SJ_SK_NS1F_6fusion15FusionCallbacksIS1J_NS1M_13LinCombEltActINS1F_6thread4SiLuESJ_fSJ_fLNS_15FloatRoundStyleE2EEESI_S1L_JEEES11_NS12_INS13_ILi2ELi4ELi3EEES16_NSU_INS5_IJS17_S1K_EEENS5_IJS1K_SC_EEEEEEENS4_17SM75_U32x4_LDSM_NENS4_14SM90_TMA_STOREES1Y_NS4_17SM90_U32x4_STSM_NENS4_9Copy_AtomIJS21_NS_6half_tEEEEvEEEvvEEEEvNT_6ParamsE,(.L_x_391 - _ZN7cutlass13device_kernelINS_4gemm6kernel13GemmUniversalIN4cute5tupleIJiiiiEEENS1_10collective13CollectiveMmaINS1_34MainloopSm90TmaGmmaWarpSpecializedILi6ENS5_IJNS4_1CILi2EEENSA_ILi1EEESC_EEENS1_35KernelTmaWarpSpecializedCooperativeEEENS5_IJNSA_ILi128EEESG_NSA_ILi64EEEEEENS_10bfloat16_tENS5_IJlSC_lEEESJ_SK_NS4_8TiledMMAINS4_8MMA_AtomIJNS4_4SM904GMMA28MMA_64x128x16_F32BF16BF16_SSILNSO_5MajorE0ELSQ_0ELNSO_7ScaleInE1ELSR_1EEEEEENS4_6LayoutISD_NS5_IJSC_NSA_ILi0EEESV_EEEEENS5_IJNS4_10UnderscoreESY_SY_EEEEENS4_13SM90_TMA_LOADENS4_14ComposedLayoutINS4_7SwizzleILi3ELi4ELi3EEENS4_18smem_ptr_flag_bitsILi16EEENSU_INS5_IJNSA_ILi8EEESH_EEENS5_IJSH_SC_EEEEEEEvNS4_8identityENS4_23SM90_TMA_LOAD_MULTICASTES1B_vS1C_EENS_8epilogue10collective18CollectiveEpilogueINS1F_22Sm90TmaWarpSpecializedILi4ELi2ELi16ELb1ELb0EEEJSI_NS5_IJSG_NSA_ILi32EEEEEESJ_SK_SJ_SK_NS1F_6fusion15FusionCallbacksIS1J_NS1M_13LinCombEltActINS1F_6thread4SiLuESJ_fSJ_fLNS_15FloatRoundStyleE2EEESI_S1L_JEEES11_NS12_INS13_ILi2ELi4ELi3EEES16_NSU_INS5_IJS17_S1K_EEENS5_IJS1K_SC_EEEEEEENS4_17SM75_U32x4_LDSM_NENS4_14SM90_TMA_STOREES1Y_NS4_17SM90_U32x4_STSM_NENS4_9Copy_AtomIJS21_NS_6half_tEEEEvEEEvvEEEEvNT_6ParamsE)
        .other          _ZN7cutlass13device_kernelINS_4gemm6kernel13GemmUniversalIN4cute5tupleIJiiiiEEENS1_10collective13CollectiveMmaINS1_34MainloopSm90TmaGmmaWarpSpecializedILi6ENS5_IJNS4_1CILi2EEENSA_ILi1EEESC_EEENS1_35KernelTmaWarpSpecializedCooperativeEEENS5_IJNSA_ILi128EEESG_NSA_ILi64EEEEEENS_10bfloat16_tENS5_IJlSC_lEEESJ_SK_NS4_8TiledMMAINS4_8MMA_AtomIJNS4_4SM904GMMA28MMA_64x128x16_F32BF16BF16_SSILNSO_5MajorE0ELSQ_0ELNSO_7ScaleInE1ELSR_1EEEEEENS4_6LayoutISD_NS5_IJSC_NSA_ILi0EEESV_EEEEENS5_IJNS4_10UnderscoreESY_SY_EEEEENS4_13SM90_TMA_LOADENS4_14ComposedLayoutINS4_7SwizzleILi3ELi4ELi3EEENS4_18smem_ptr_flag_bitsILi16EEENSU_INS5_IJNSA_ILi8EEESH_EEENS5_IJSH_SC_EEEEEEEvNS4_8identityENS4_23SM90_TMA_LOAD_MULTICASTES1B_vS1C_EENS_8epilogue10collective18CollectiveEpilogueINS1F_22Sm90TmaWarpSpecializedILi4ELi2ELi16ELb1ELb0EEEJSI_NS5_IJSG_NSA_ILi32EEEEEESJ_SK_SJ_SK_NS1F_6fusion15FusionCallbacksIS1J_NS1M_13LinCombEltActINS1F_6thread4SiLuESJ_fSJ_fLNS_15FloatRoundStyleE2EEESI_S1L_JEEES11_NS12_INS13_ILi2ELi4ELi3EEES16_NSU_INS5_IJS17_S1K_EEENS5_IJS1K_SC_EEEEEEENS4_17SM75_U32x4_LDSM_NENS4_14SM90_TMA_STOREES1Y_NS4_17SM90_U32x4_STSM_NENS4_9Copy_AtomIJS21_NS_6half_tEEEEvEEEvvEEEEvNT_6ParamsE,@"STO_CUDA_ENTRY STV_DEFAULT"
_ZN7cutlass13device_kernelINS_4gemm6kernel13GemmUniversalIN4cute5tupleIJiiiiEEENS1_10collective13CollectiveMmaINS1_34MainloopSm90TmaGmmaWarpSpecializedILi6ENS5_IJNS4_1CILi2EEENSA_ILi1EEESC_EEENS1_35KernelTmaWarpSpecializedCooperativeEEENS5_IJNSA_ILi128EEESG_NSA_ILi64EEEEEENS_10bfloat16_tENS5_IJlSC_lEEESJ_SK_NS4_8TiledMMAINS4_8MMA_AtomIJNS4_4SM904GMMA28MMA_64x128x16_F32BF16BF16_SSILNSO_5MajorE0ELSQ_0ELNSO_7ScaleInE1ELSR_1EEEEEENS4_6LayoutISD_NS5_IJSC_NSA_ILi0EEESV_EEEEENS5_IJNS4_10UnderscoreESY_SY_EEEEENS4_13SM90_TMA_LOADENS4_14ComposedLayoutINS4_7SwizzleILi3ELi4ELi3EEENS4_18smem_ptr_flag_bitsILi16EEENSU_INS5_IJNSA_ILi8EEESH_EEENS5_IJSH_SC_EEEEEEEvNS4_8identityENS4_23SM90_TMA_LOAD_MULTICASTES1B_vS1C_EENS_8epilogue10collective18CollectiveEpilogueINS1F_22Sm90TmaWarpSpecializedILi4ELi2ELi16ELb1ELb0EEEJSI_NS5_IJSG_NSA_ILi32EEEEEESJ_SK_SJ_SK_NS1F_6fusion15FusionCallbacksIS1J_NS1M_13LinCombEltActINS1F_6thread4SiLuESJ_fSJ_fLNS_15FloatRoundStyleE2EEESI_S1L_JEEES11_NS12_INS13_ILi2ELi4ELi3EEES16_NSU_INS5_IJS17_S1K_EEENS5_IJS1K_SC_EEEEEEENS4_17SM75_U32x4_LDSM_NENS4_14SM90_TMA_STOREES1Y_NS4_17SM90_U32x4_STSM_NENS4_9Copy_AtomIJS21_NS_6half_tEEEEvEEEvvEEEEvNT_6ParamsE:
[----:B------:R-:W1:Y:S01]  /*0000*/  LDC R1, c[0x0][0x28] ;  /* 0x00000a00ff017b82 */ /* 0x000e620000000800 */
[----:B------:R-:W2:Y:S07]  /*0010*/  S2R R0, SR_TID.X ;  /* 0x0000000000007919 */ /* 0x000eae0000002100 */
[----:B------:R-:W3:Y:S01]  /*0020*/  LDC.64 R4, c[0x0][0x588] ;  /* 0x00016200ff047b82 */ /* 0x000ee20000000a00 */
[----:B------:R-:W-:Y:S01]  /*0030*/  ELECT P0, URZ, PT ;  /* 0x00000000003f782f */ /* 0x000fe20003800000 */
[----:B------:R-:W-:Y:S01]  /*0040*/  BSSY B0, `(.L_x_0) ;  /* 0x0000016000007945 */ /* 0x000fe20003800000 */
[----:B--2---:R-:W-:-:S02]  /*0050*/  SHF.R.U32.HI R2, RZ, 0x5, R0 ;  /* 0x00000005ff027819 */ /* 0x004fc40000011600 */
[----:B------:R-:W-:-:S03]  /*0060*/  SHF.R.U32.HI R7, RZ, 0x7, R0 ;  /* 0x00000007ff077819 */ /* 0x000fc60000011600 */
[----:B------:R-:W2:Y:S04]  /*0070*/  SHFL.IDX PT, R3, R2, RZ, 0x1f ;  /* 0x00001fff02037589 */ /* 0x000ea800000e0000 */
[----:B------:R4:W1:Y:S01]  /*0080*/  SHFL.IDX PT, R10, R7, RZ, 0x1f ;  /* 0x00001fff070a7589 */ /* 0x00086200000e0000 */
[----:B--2---:R-:W-:Y:S02]  /*0090*/  ISETP.NE.OR P0, PT, R3, RZ, !P0 ;  /* 0x000000ff0300720c */ /* 0x004fe40004705670 */
[----:B------:R-:W-:-:S11]  /*00a0*/  SHF.R.S32.HI R6, RZ, 0x1f, R3 ;  /* 0x0000001fff067819 */ /* 0x000fd60000011403 */
[----:B-1-34-:R-:W-:Y:S05]  /*00b0*/  @P0 BRA `(.L_x_1) ;  /* 0x0000000000380947 */ /* 0x01afea0003800000 */
[----:B------:R-:W-:Y:S02]  /*00c0*/  ULDC.64 UR4, c[0x0][0x198] ;  /* 0x0000660000047ab9 */ /* 0x000fe40000000a00 */
[----:B------:R-:W-:Y:S02]  /*00d0*/  UIADD3 UR6, UP0, UR4, 0xf0, URZ ;  /* 0x000000f004067890 */ /* 0x000fe4000ff1e03f */
[----:B------:R-:W-:Y:S02]  /*00e0*/  UIADD3 UR8, UP1, UR4, 0x1f0, URZ ;  /* 0x000001f004087890 */ /* 0x000fe4000ff3e03f */
[----:B------:R-:W-:Y:S02]  /*00f0*/  UIADD3 UR10, UP2, UR4, 0x3f0, URZ ;  /* 0x000003f0040a7890 */ /* 0x000fe4000ff5e03f */
[----:B------:R-:W-:Y:S02]  /*0100*/  UIADD3 UR4, UP3, UR4, 0x4f0, URZ ;  /* 0x000004f004047890 */ /* 0x000fe4000ff7e03f */
[----:B------:R-:W-:-:S02]  /*0110*/  UIADD3.X UR7, URZ, UR5, URZ, UP0, !UPT ;  /* 0x000000053f077290 */ /* 0x000fc400087fe43f */
[----:B------:R-:W-:Y:S02]  /*0120*/  UIADD3.X UR9, URZ, UR5, URZ, UP1, !UPT ;  /* 0x000000053f097290 */ /* 0x000fe40008ffe43f */
[----:B------:R-:W-:Y:S02]  /*0130*/  UIADD3.X UR11, URZ, UR5, URZ, UP2, !UPT ;  /* 0x000000053f0b7290 */ /* 0x000fe400097fe43f */
[----:B------:R-:W-:-:S03]  /*0140*/  UIADD3.X UR5, URZ, UR5, URZ, UP3, !UPT ;  /* 0x000000053f057290 */ /* 0x000fc60009ffe43f */
[----:B------:R1:W-:Y:S02]  /*0150*/  UTMACCTL.PF [UR6] ;  /* 0x00000000060079b9 */ /* 0x0003e40008040000 */
[----:B------:R1:W-:Y:S02]  /*0160*/  UTMACCTL.PF [UR8] ;  /* 0x00000000080079b9 */ /* 0x0003e40008040000 */
[----:B------:R1:W-:Y:S02]  /*0170*/  UTMACCTL.PF [UR10] ;  /* 0x000000000a0079b9 */ /* 0x0003e40008040000 */
[----:B------:R1:W-:Y:S02]  /*0180*/  UTMACCTL.PF [UR4] ;  /* 0x00000000040079b9 */ /* 0x0003e40008040000 */
[----:B-1----:R-:W-:Y:S01]  /*0190*/  NOP ;  /* 0x0000000000007918 */ /* 0x002fe20000000000 */
.L_x_1:
[----:B------:R-:W-:Y:S05]  /*01a0*/  BSYNC B0 ;  /* 0x0000000000007941 */ /* 0x000fea0003800000 */
.L_x_0:
[----:B------:R-:W-:Y:S01]  /*01b0*/  ULDC.64 UR4, c[0x0][0x590] ;  /* 0x0001640000047ab9 */ /* 0x000fe20000000a00 */
[----:B------:R-:W-:Y:S01]  /*01c0*/  LEA.HI R6, R6, R3, RZ, 0x2 ;  /* 0x0000000306067211 */ /* 0x000fe200078f10ff */
[----:B------:R-:W-:Y:S01]  /*01d0*/  ULDC.64 UR52, c[0x0][0x208] ;  /* 0x0000820000347ab9 */ /* 0x000fe20000000a00 */
[----:B------:R-:W-:Y:S02]  /*01e0*/  ISETP.NE.U32.AND P2, PT, RZ, UR4, PT ;  /* 0x00000004ff007c0c */ /* 0x000fe4000bf45070 */
[----:B------:R-:W-:Y:S02]  /*01f0*/  LOP3.LUT R6, R6, 0xfffffffc, RZ, 0xc0, !PT ;  /* 0xfffffffc06067812 */ /* 0x000fe400078ec0ff */
[----:B------:R-:W-:Y:S02]  /*0200*/  ISETP.NE.AND.EX P3, PT, RZ, UR5, PT, P2 ;  /* 0x00000005ff007c0c */ /* 0x000fe4000bf65320 */
[----:B------:R-:W-:Y:S01]  /*0210*/  IADD3 R3, R3, -R6, RZ ;  /* 0x8000000603037210 */ /* 0x000fe20007ffe0ff */
[----:B------:R-:W-:Y:S01]  /*0220*/  IMAD.MOV.U32 R6, RZ, RZ, R4 ;  /* 0x000000ffff067224 */ /* 0x000fe200078e0004 */
[----:B------:R-:W-:-:S02]  /*0230*/  PRMT R8, RZ, 0x7610, R8 ;  /* 0x00007610ff087816 */ /* 0x000fc40000000008 */
[----:B------:R-:W-:-:S07]  /*0240*/  MOV R7, R5 ;  /* 0x0000000500077202 */ /* 0x000fce0000000f00 */
[----:B------:R-:W-:Y:S05]  /*0250*/  @P3 BRA `(.L_x_2) ;  /* 0x0000000000303947 */ /* 0x000fea0003800000 */
[----:B------:R-:W-:Y:S02]  /*0260*/  ULDC.64 UR6, c[0x0][0x588] ;  /* 0x0001620000067ab9 */ /* 0x000fe40000000a00 */
[----:B------:R-:W-:-:S04]  /*0270*/  ISETP.NE.U32.AND P0, PT, RZ, UR6, PT ;  /* 0x00000006ff007c0c */ /* 0x000fc8000bf05070 */
[----:B------:R-:W-:-:S13]  /*0280*/  ISETP.NE.AND.EX P0, PT, RZ, UR7, PT, P0 ;  /* 0x00000007ff007c0c */ /* 0x000fda000bf05300 */
[----:B------:R-:W-:Y:S05]  /*0290*/  @!P0 BRA `(.L_x_3) ;  /* 0x0000000000108947 */ /* 0x000fea0003800000 */
[----:B------:R-:W2:Y:S02]  /*02a0*/  LDG.E R8, desc[UR52][R6.64] ;  /* 0x0000003406087981 */ /* 0x000ea4000c1e1900 */
[----:B--2---:R-:W-:Y:S01]  /*02b0*/  FSETP.NEU.AND P1, PT, R8, RZ, PT ;  /* 0x000000ff0800720b */ /* 0x004fe20003f2d000 */
[----:B------:R-:W-:Y:S01]  /*02c0*/  IMAD.MOV.U32 R8, RZ, RZ, 0x1 ;  /* 0x00000001ff087424 */ /* 0x000fe200078e00ff */
[----:B------:R-:W-:Y:S11]  /*02d0*/  BRA `(.L_x_2) ;  /* 0x0000000000107947 */ /* 0x000ff60003800000 */
.L_x_3:
[----:B------:R-:W-:Y:S01]  /*02e0*/  ULDC UR6, c[0x0][0x580] ;  /* 0x0001600000067ab9 */ /* 0x000fe20000000800 */
[----:B------:R-:W-:Y:S02]  /*02f0*/  MOV R8, 0x1 ;  /* 0x0000000100087802 */ /* 0x000fe40000000f00 */
[----:B------:R-:W-:Y:S02]  /*0300*/  CS2R R6, SRZ ;  /* 0x0000000000067805 */ /* 0x000fe4000001ff00 */
[----:B------:R-:W-:-:S13]  /*0310*/  FSETP.NEU.AND P1, PT, RZ, UR6, PT ;  /* 0x00000006ff007c0b */ /* 0x000fda000bf2d000 */
.L_x_2:
[----:B------:R-:W-:Y:S02]  /*0320*/  ISETP.NE.U32.AND P4, PT, R6, RZ, PT ;  /* 0x000000ff0600720c */ /* 0x000fe40003f85070 */
[----:B------:R-:W-:Y:S02]  /*0330*/  ISETP.NE.AND.EX P5, PT, RZ, UR5, PT, P2 ;  /* 0x00000005ff007c0c */ /* 0x000fe4000bfa5320 */
[----:B------:R-:W-:Y:S02]  /*0340*/  ISETP.NE.AND.EX P2, PT, R7, RZ, PT, P4 ;  /* 0x000000ff0700720c */ /* 0x000fe40003f45340 */
[----:B------:R-:W-:-:S11]  /*0350*/  PLOP3.LUT P0, PT, PT, PT, PT, 0x8, 0x0 ;  /* 0x000000000000781c */ /* 0x000fd60003f0e170 */
[----:B------:R-:W-:Y:S05]  /*0360*/  @P2 BRA P5, `(.L_x_4) ;  /* 0x0000000000342947 */ /* 0x000fea0002800000 */
[----:B------:R-:W-:-:S04]  /*0370*/  ISETP.NE.U32.AND P0, PT, RZ, UR4, PT ;  /* 0x00000004ff007c0c */ /* 0x000fc8000bf05070 */
[----:B------:R-:W-:-:S13]  /*0380*/  ISETP.NE.AND.EX P0, PT, RZ, UR5, PT, P0 ;  /* 0x00000005ff007c0c */ /* 0x000fda000bf05300 */
[----:B------:R-:W-:Y:S05]  /*0390*/  @!P0 BRA `(.L_x_5) ;  /* 0x0000000000248947 */ /* 0x000fea0003800000 */
[----:B------:R-:W-:Y:S02]  /*03a0*/  PRMT R8, R8, 0x9910, RZ ;  /* 0x0000991008087816 */ /* 0x000fe400000000ff */
[----:B------:R-:W-:Y:S02]  /*03b0*/  ISETP.NE.U32.AND P0, PT, R6, RZ, PT ;  /* 0x000000ff0600720c */ /* 0x000fe40003f05070 */
[----:B------:R-:W-:Y:S02]  /*03c0*/  ISETP.NE.AND P2, PT, R8, RZ, PT ;  /* 0x000000ff0800720c */ /* 0x000fe40003f45270 */
[----:B------:R-:W-:Y:S02]  /*03d0*/  ISETP.NE.AND.EX P0, PT, R7, RZ, PT, P0 ;  /* 0x000000ff0700720c */ /* 0x000fe40003f05300 */
[----:B------:R-:W-:-:S09]  /*03e0*/  SEL R6, RZ, 0xffffffff, P1 ;  /* 0xffffffffff067807 */ /* 0x000fd20000800000 */
[----:B------:R-:W-:-:S04]  /*03f0*/  @!P2 SEL R6, RZ, 0xffffffff, P0 ;  /* 0xffffffffff06a807 */ /* 0x000fc80000000000 */
[----:B------:R-:W-:-:S04]  /*0400*/  LOP3.LUT R6, R6, 0x1, RZ, 0xc0, !PT ;  /* 0x0000000106067812 */ /* 0x000fc800078ec0ff */
[----:B------:R-:W-:Y:S01]  /*0410*/  ISETP.EQ.U32.AND P0, PT, R6, 0x1, PT ;  /* 0x000000010600780c */ /* 0x000fe20003f02070 */
[----:B------:R-:W-:-:S12]  /*0420*/  BRA `(.L_x_4) ;  /* 0x0000000000047947 */ /* 0x000fd80003800000 */
.L_x_5:
[----:B------:R-:W-:-:S13]  /*0430*/  PLOP3.LUT P0, PT, P1, PT, PT, 0x8, 0x0 ;  /* 0x000000000000781c */ /* 0x000fda0000f0e170 */
.L_x_4:
[----:B------:R-:W1:Y:S02]  /*0440*/  SHFL.IDX PT, R7, R2, RZ, 0x1f ;  /* 0x00001fff02077589 */ /* 0x000e6400000e0000 */
[----:B-1----:R-:W-:-:S13]  /*0450*/  ISETP.NE.AND P1, PT, R7, RZ, PT ;  /* 0x000000ff0700720c */ /* 0x002fda0003f25270 */
[----:B------:R-:W-:Y:S05]  /*0460*/  @P1 BRA `(.L_x_6) ;  /* 0x0000000000681947 */ /* 0x000fea0003800000 */
[----:B------:R-:W1:Y:S01]  /*0470*/  S2UR UR8, SR_CgaCtaId ;  /* 0x00000000000879c3 */ /* 0x000e620000008800 */
[----:B------:R-:W-:Y:S01]  /*0480*/  UMOV UR4, 0x400 ;  /* 0x0000040000047882 */ /* 0x000fe20000000000 */
[----:B------:R-:W-:Y:S01]  /*0490*/  UMOV UR5, 0x1 ;  /* 0x0000000100057882 */ /* 0x000fe20000000000 */
[----:B------:R-:W-:Y:S01]  /*04a0*/  UMOV UR6, 0x4 ;  /* 0x0000000400067882 */ /* 0x000fe20000000000 */
[----:B------:R-:W-:Y:S01]  /*04b0*/  ELECT P1, URZ, PT ;  /* 0x00000000003f782f */ /* 0x000fe20003820000 */
[----:B------:R-:W-:-:S04]  /*04c0*/  UIADD3 UR6, -UR6, 0x100000, URZ ;  /* 0x0010000006067890 */ /* 0x000fc8000fffe13f */
[----:B------:R-:W-:Y:S02]  /*04d0*/  USHF.L.U32 UR7, UR6, 0xb, URZ ;  /* 0x0000000b06077899 */ /* 0x000fe4000800063f */
[----:B------:R-:W-:Y:S02]  /*04e0*/  USHF.L.U32 UR6, UR6, 0x1, URZ ;  /* 0x0000000106067899 */ /* 0x000fe4000800063f */
[----:B-1----:R-:W-:Y:S02]  /*04f0*/  ULEA UR8, UR8, UR4, 0x18 ;  /* 0x0000000408087291 */ /* 0x002fe4000f8ec03f */
[----:B------:R-:W-:-:S04]  /*0500*/  UIADD3 UR4, -UR5, 0x100000, URZ ;  /* 0x0010000005047890 */ /* 0x000fc8000fffe13f */
[----:B------:R-:W-:Y:S02]  /*0510*/  USHF.L.U32 UR5, UR4, 0xb, URZ ;  /* 0x0000000b04057899 */ /* 0x000fe4000800063f */
[----:B------:R-:W-:Y:S01]  /*0520*/  USHF.L.U32 UR4, UR4, 0x1, URZ ;  /* 0x0000000104047899 */ /* 0x000fe2000800063f */
[----:B------:R-:W1:Y:S11]  /*0530*/  FENCE.VIEW.ASYNC.S ;  /* 0x00000000000073c6 */ /* 0x000e760000000000 */
[----:B-1----:R1:W2:Y:S01]  /*0540*/  SYNCS.EXCH.64 URZ, [UR8], UR4 ;  /* 0x00000004083f75b2 */ /* 0x0022a20008000100 */
[----:B------:R1:W3:Y:S01]  /*0550*/  SYNCS.EXCH.64 URZ, [UR8+0x30], UR6 ;  /* 0x00003006083f75b2 */ /* 0x0002e20008000100 */
[----:B------:R1:W4:Y:S01]  /*0560*/  SYNCS.EXCH.64 URZ, [UR8+0x8], UR4 ;  /* 0x00000804083f75b2 */ /* 0x0003220008000100 */
[----:B------:R1:W1:Y:S01]  /*0570*/  SYNCS.EXCH.64 URZ, [UR8+0x38], UR6 ;  /* 0x00003806083f75b2 */ /* 0x0002620008000100 */
        /* <DEDUP_REMOVED lines=8> */
[----:B------:R-:W-:Y:S01]  /*0600*/  NOP ;  /* 0x0000000000007918 */ /* 0x000fe20000000000 */
.L_x_6:
[----:B------:R-:W5:Y:S01]  /*0610*/  SHFL.IDX PT, R6, R2, RZ, 0x1f ;  /* 0x00001fff02067589 */ /* 0x000f6200000e0000 */
[----:B------:R-:W-:Y:S01]  /*0620*/  SHF.R.S32.HI R9, RZ, 0x1f, R0 ;  /* 0x0000001fff097819 */ /* 0x000fe20000011400 */
[----:B------:R-:W1:Y:S01]  /*0630*/  S2UR UR9, SR_CTAID.X ;  /* 0x00000000000979c3 */ /* 0x000e620000002500 */
[----:B------:R-:W-:Y:S02]  /*0640*/  NOP ;  /* 0x0000000000007918 */ /* 0x000fe40000000000 */
[----:B------:R-:W-:Y:S02]  /*0650*/  LEA.HI R9, R9, R0, RZ, 0x7 ;  /* 0x0000000009097211 */ /* 0x000fe400078f38ff */
[----:B-----5:R-:W-:-:S13]  /*0660*/  ISETP.NE.AND P1, PT, R6, RZ, PT ;  /* 0x000000ff0600720c */ /* 0x020fda0003f25270 */
[----:B-1----:R-:W-:Y:S05]  /*0670*/  @P1 BRA `(.L_x_7) ;  /* 0x0000000000581947 */ /* 0x002fea0003800000 */
[----:B------:R-:W1:Y:S01]  /*0680*/  S2UR UR5, SR_CgaCtaId ;  /* 0x00000000000579c3 */ /* 0x000e620000008800 */
[----:B------:R-:W-:Y:S01]  /*0690*/  UMOV UR4, 0x400 ;  /* 0x0000040000047882 */ /* 0x000fe20000000000 */
[----:B------:R-:W-:Y:S01]  /*06a0*/  UMOV UR6, 0x20 ;  /* 0x0000002000067882 */ /* 0x000fe20000000000 */
[----:B------:R-:W-:Y:S01]  /*06b0*/  UMOV UR7, 0x100 ;  /* 0x0000010000077882 */ /* 0x000fe20000000000 */
[----:B------:R-:W-:Y:S01]  /*06c0*/  ELECT P1, URZ, PT ;  /* 0x00000000003f782f */ /* 0x000fe20003820000 */
[----:B-1----:R-:W-:Y:S02]  /*06d0*/  ULEA UR8, UR5, UR4, 0x18 ;  /* 0x0000000405087291 */ /* 0x002fe4000f8ec03f */
[----:B------:R-:W-:-:S04]  /*06e0*/  UIADD3 UR4, -UR6, 0x100000, URZ ;  /* 0x0010000006047890 */ /* 0x000fc8000fffe13f */
[----:B------:R-:W-:Y:S02]  /*06f0*/  USHF.L.U32 UR5, UR4, 0xb, URZ ;  /* 0x0000000b04057899 */ /* 0x000fe4000800063f */
[----:B------:R-:W-:Y:S02]  /*0700*/  USHF.L.U32 UR4, UR4, 0x1, URZ ;  /* 0x0000000104047899 */ /* 0x000fe4000800063f */
[----:B------:R-:W-:-:S04]  /*0710*/  UIADD3 UR6, -UR7, 0x100000, URZ ;  /* 0x0010000007067890 */ /* 0x000fc8000fffe13f */
[----:B------:R-:W-:Y:S02]  /*0720*/  USHF.L.U32 UR7, UR6, 0xb, URZ ;  /* 0x0000000b06077899 */ /* 0x000fe4000800063f */
[----:B------:R-:W-:Y:S01]  /*0730*/  USHF.L.U32 UR6, UR6, 0x1, URZ ;  /* 0x0000000106067899 */ /* 0x000fe2000800063f */
[----:B------:R-:W1:Y:S03]  /*0740*/  FENCE.VIEW.ASYNC.S ;  /* 0x00000000000073c6 */ /* 0x000e660000000000 */
[----:B-1----:R1:W1:Y:S08]  /*0750*/  SYNCS.EXCH.64 URZ, [UR8+0x60], UR4 ;  /* 0x00006004083f75b2 */ /* 0x0022700008000100 */
        /* <DEDUP_REMOVED lines=8> */
.L_x_7:
[----:B------:R-:W-:Y:S01]  /*07e0*/  LOP3.LUT R9, R9, 0xffffff80, RZ, 0xc0, !PT ;  /* 0xffffff8009097812 */ /* 0x000fe200078ec0ff */
[----:B------:R-:W5:Y:S01]  /*07f0*/  S2R R6, SR_CTAID.Y ;  /* 0x0000000000067919 */ /* 0x000f620000002600 */
[----:B------:R-:W-:Y:S01]  /*0800*/  I2FP.F32.U32 R13, UR9 ;  /* 0x00000009000d7c45 */ /* 0x000fe20008201000 */
[----:B-1----:R-:W-:Y:S01]  /*0810*/  ULDC UR4, c[0x0][0x150] ;  /* 0x0000540000047ab9 */ /* 0x002fe20000000800 */
[----:B------:R-:W-:Y:S01]  /*0820*/  SHF.R.S32.HI R12, RZ, 0x1f, R7 ;  /* 0x0000001fff0c7819 */ /* 0x000fe20000011407 */
[----:B------:R-:W-:Y:S01]  /*0830*/  IMAD.IADD R11, R0, 0x1, -R9 ;  /* 0x00000001000b7824 */ /* 0x000fe200078e0a09 */
[----:B------:R-:W1:Y:S01]  /*0840*/  SHFL.IDX PT, R2, R2, RZ, 0x1f ;  /* 0x00001fff02027589 */ /* 0x000e6200000e0000 */
[----:B------:R-:W-:Y:S01]  /*0850*/  FMUL R14, R13, UR4 ;  /* 0x000000040d0e7c20 */ /* 0x000fe20008400000 */
[----:B------:R-:W2:Y:S01]  /*0860*/  LDC R15, c[0x0][0x144] ;  /* 0x00005100ff0f7b82 */ /* 0x000ea20000000800 */
[----:B------:R-:W-:Y:S02]  /*0870*/  LEA.HI R12, R12, R7, RZ, 0x2 ;  /* 0x000000070c0c7211 */ /* 0x000fe400078f10ff */
[----:B------:R-:W-:-:S02]  /*0880*/  ELECT P1, URZ, PT ;  /* 0x00000000003f782f */ /* 0x000fc40003820000 */
[----:B------:R-:W-:Y:S01]  /*0890*/  SHF.R.S32.HI R8, RZ, 0x1f, R11 ;  /* 0x0000001fff087819 */ /* 0x000fe2000001140b */
[----:B------:R-:W-:Y:S01]  /*08a0*/  ULDC UR4, c[0x0][0x154] ;  /* 0x0000550000047ab9 */ /* 0x000fe20000000800 */
[----:B------:R-:W-:Y:S01]  /*08b0*/  LOP3.LUT R12, R12, 0x3ffffffc, RZ, 0xc0, !PT ;  /* 0x3ffffffc0c0c7812 */ /* 0x000fe200078ec0ff */
[----:B------:R-:W3:Y:S01]  /*08c0*/  F2I.U32.TRUNC.NTZ R14, R14 ;  /* 0x0000000e000e7305 */ /* 0x000ee2000020f000 */
[----:B------:R-:W-:Y:S01]  /*08d0*/  LEA.HI R8, R8, R11, RZ, 0x3 ;  /* 0x0000000b08087211 */ /* 0x000fe200078f18ff */
[----:B------:R-:W-:Y:S01]  /*08e0*/  IMAD.MOV.U32 R88, RZ, RZ, 0x1 ;  /* 0x00000001ff587424 */ /* 0x000fe200078e00ff */
[----:B------:R-:W-:Y:S01]  /*08f0*/  IADD3 R13, R7, -R12, RZ ;  /* 0x8000000c070d7210 */ /* 0x000fe20007ffe0ff */
[----:B------:R-:W-:Y:S01]  /*0900*/  NOP ;  /* 0x0000000000007918 */ /* 0x000fe20000000000 */
[--C-:B------:R-:W-:Y:S02]  /*0910*/  SHF.R.S32.HI R9, RZ, 0x3, R8.reuse ;  /* 0x00000003ff097819 */ /* 0x100fe40000011408 */
[----:B------:R-:W-:-:S02]  /*0920*/  SHF.R.S32.HI R8, RZ, 0x1f, R8 ;  /* 0x0000001fff087819 */ /* 0x000fc40000011408 */
[C---:B------:R-:W-:Y:S02]  /*0930*/  ISETP.NE.AND P4, PT, R3.reuse, RZ, PT ;  /* 0x000000ff0300720c */ /* 0x040fe40003f85270 */
[----:B------:R-:W-:Y:S02]  /*0940*/  LEA.HI R8, R8, R9, RZ, 0x2 ;  /* 0x0000000908087211 */ /* 0x000fe400078f10ff */
[----:B------:R-:W-:Y:S02]  /*0950*/  ISETP.EQ.OR P2, PT, R3, 0x3, !P4 ;  /* 0x000000030300780c */ /* 0x000fe40006742670 */
[----:B------:R-:W-:Y:S01]  /*0960*/  LOP3.LUT R8, R8, 0xfffffffc, RZ, 0xc0, !PT ;  /* 0xfffffffc08087812 */ /* 0x000fe200078ec0ff */
[----:B---3--:R-:W-:Y:S01]  /*0970*/  IMAD.MOV R16, RZ, RZ, -R14 ;  /* 0x000000ffff107224 */ /* 0x008fe200078e0a0e */
[----:B-1----:R-:W-:Y:S01]  /*0980*/  ISETP.NE.OR P1, PT, R2, RZ, !P1 ;  /* 0x000000ff0200720c */ /* 0x002fe20004f25670 */
[----:B------:R-:W1:Y:S01]  /*0990*/  LDC R14, c[0x0][0x140] ;  /* 0x00005000ff0e7b82 */ /* 0x000e620000000800 */
[----:B------:R-:W-:Y:S01]  /*09a0*/  ISETP.EQ.AND P2, PT, R10, RZ, P2 ;  /* 0x000000ff0a00720c */ /* 0x000fe20001742270 */
[----:B------:R-:W-:-:S03]  /*09b0*/  IMAD.IADD R8, R9, 0x1, -R8 ;  /* 0x0000000109087824 */ /* 0x000fc600078e0a08 */
[----:B------:R-:W-:Y:S02]  /*09c0*/  SEL R19, RZ, 0x1, !P2 ;  /* 0x00000001ff137807 */ /* 0x000fe40005000000 */
[----:B------:R-:W-:Y:S01]  /*09d0*/  LEA R13, R13, R8, 0x2 ;  /* 0x000000080d0d7211 */ /* 0x000fe200078e10ff */
[----:B------:R-:W3:Y:S01]  /*09e0*/  LDC R9, c[0x0][0x148] ;  /* 0x00005200ff097b82 */ /* 0x000ee20000000800 */
[----:B-----5:R-:W-:Y:S02]  /*09f0*/  I2FP.F32.U32 R8, R6 ;  /* 0x0000000600087245 */ /* 0x020fe40000201000 */
[----:B------:R-:W-:Y:S01]  /*0a00*/  LEA.HI R2, R13, R13, RZ, 0x1 ;  /* 0x0000000d0d027211 */ /* 0x000fe200078f08ff */
[----:B------:R-:W-:Y:S01]  /*0a10*/  VOTEU.ALL UP0, P1 ;  /* 0x00000000003f7886 */ /* 0x000fe20000800000 */
[----:B------:R-:W-:Y:S01]  /*0a20*/  VOTEU.ALL UP1, P1 ;  /* 0x00000000003f7886 */ /* 0x000fe20000820000 */
[----:B------:R-:W-:Y:S01]  /*0a30*/  FMUL R12, R8, UR4 ;  /* 0x00000004080c7c20 */ /* 0x000fe20008400000 */
[----:B------:R-:W-:Y:S01]  /*0a40*/  LOP3.LUT R2, R2, 0xfffffffe, RZ, 0xc0, !PT ;  /* 0xfffffffe02027812 */ /* 0x000fe200078ec0ff */
[----:B--2---:R-:W-:Y:S01]  /*0a50*/  IMAD R8, R15, R16, UR9 ;  /* 0x000000090f087e24 */ /* 0x004fe2000f8e0210 */
[----:B------:R-:W2:Y:S01]  /*0a60*/  @!UP0 S2UR UR7, SR_CgaCtaId ;  /* 0x00000000000789c3 */ /* 0x000ea20000008800 */
[----:B------:R-:W-:Y:S01]  /*0a70*/  UMOV UR4, 0x20 ;  /* 0x0000002000047882 */ /* 0x000fe20000000000 */
[C---:B------:R-:W-:Y:S01]  /*0a80*/  IADD3 R15, R13.reuse, -R2, RZ ;  /* 0x800000020d0f7210 */ /* 0x040fe20007ffe0ff */
[----:B------:R-:W5:Y:S01]  /*0a90*/  F2I.U32.TRUNC.NTZ R12, R12 ;  /* 0x0000000c000c7305 */ /* 0x000f62000020f000 */
[----:B------:R-:W-:Y:S01]  /*0aa0*/  IMAD.SHL.U32 R2, R13, 0x4, RZ ;  /* 0x000000040d027824 */ /* 0x000fe200078e00ff */
[----:B------:R-:W-:Y:S01]  /*0ab0*/  @!UP0 UMOV UR6, 0x400 ;  /* 0x0000040000068882 */ /* 0x000fe20000000000 */
[----:B------:R-:W-:Y:S01]  /*0ac0*/  ISETP.NE.AND P5, PT, R15, R8, PT ;  /* 0x000000080f00720c */ /* 0x000fe20003fa5270 */
[----:B------:R-:W-:-:S04]  /*0ad0*/  @!UP0 UIADD3 UR4, -UR4, 0x100000, URZ ;  /* 0x0010000004048890 */ /* 0x000fc8000fffe13f */
[----:B------:R-:W-:Y:S02]  /*0ae0*/  @!UP0 USHF.L.U32 UR5, UR4, 0xb, URZ ;  /* 0x0000000b04058899 */ /* 0x000fe4000800063f */
[----:B------:R-:W-:Y:S01]  /*0af0*/  @!UP0 USHF.L.U32 UR4, UR4, 0x1, URZ ;  /* 0x0000000104048899 */ /* 0x000fe2000800063f */
[----:B-1----:R-:W-:Y:S02]  /*0b00*/  ISETP.EQ.U32.AND P2, PT, R14, 0x1, PT ;  /* 0x000000010e00780c */ /* 0x002fe40003f42070 */
[----:B------:R-:W-:Y:S02]  /*0b10*/  LOP3.LUT R89, R13, 0xc, R2, 0x78, !PT ;  /* 0x0000000c0d597812 */ /* 0x000fe400078e7802 */
[----:B-----5:R-:W-:Y:S02]  /*0b20*/  IADD3 R23, -R12, RZ, RZ ;  /* 0x000000ff0c177210 */ /* 0x020fe40007ffe1ff */
[----:B------:R-:W-:Y:S02]  /*0b30*/  @P5 LEA.HI R2, R89, R89, RZ, 0x1 ;  /* 0x0000005959025211 */ /* 0x000fe400078f08ff */
[----:B------:R-:W-:Y:S01]  /*0b40*/  IADD3 R12, R10, -0x1, RZ ;  /* 0xffffffff0a0c7810 */ /* 0x000fe20007ffe0ff */
[----:B---3--:R-:W-:Y:S01]  /*0b50*/  IMAD R13, R9, R23, R6 ;  /* 0x00000017090d7224 */ /* 0x008fe200078e0206 */
[----:B------:R-:W-:Y:S01]  /*0b60*/  @P5 SHF.R.S32.HI R2, RZ, 0x1, R2 ;  /* 0x00000001ff025819 */ /* 0x000fe20000011402 */
[----:B--2---:R-:W-:Y:S01]  /*0b70*/  @!UP0 ULEA UR6, UR7, UR6, 0x18 ;  /* 0x0000000607068291 */ /* 0x004fe2000f8ec03f */
[----:B------:R-:W-:-:S02]  /*0b80*/  VOTEU.ALL UP0, P1 ;  /* 0x00000000003f7886 */ /* 0x000fc40000800000 */
[----:B------:R-:W-:Y:S02]  /*0b90*/  @P5 ISETP.NE.AND P6, PT, R2, R13, PT ;  /* 0x0000000d0200520c */ /* 0x000fe40003fc5270 */
[----:B------:R-:W-:Y:S02]  /*0ba0*/  LOP3.LUT P1, RZ, R11, 0x7, RZ, 0xc0, !PT ;  /* 0x000000070bff7812 */ /* 0x000fe4000782c0ff */
[----:B------:R-:W-:Y:S02]  /*0bb0*/  @P5 SEL R88, RZ, 0x1, P6 ;  /* 0x00000001ff585807 */ /* 0x000fe40003000000 */
[----:B------:R-:W-:Y:S02]  /*0bc0*/  ISETP.NE.AND P5, PT, R10, RZ, PT ;  /* 0x000000ff0a00720c */ /* 0x000fe40003fa5270 */
[----:B------:R-:W-:Y:S01]  /*0bd0*/  ISETP.LT.U32.AND P1, PT, R89, 0x2, !P1 ;  /* 0x000000025900780c */ /* 0x000fe20004f21070 */
[----:B------:R-:W1:Y:S02]  /*0be0*/  FENCE.VIEW.ASYNC.S ;  /* 0x00000000000073c6 */ /* 0x000e640000000000 */
[----:B-1----:R1:W2:Y:S01]  /*0bf0*/  @!UP0 SYNCS.EXCH.64 URZ, [UR6+0xa0], UR4 ;  /* 0x0000a004063f85b2 */ /* 0x0022a20008000100 */
[----:B------:R-:W-:-:S02]  /*0c00*/  ISETP.EQ.AND P6, PT, R3, 0x2, !P5 ;  /* 0x000000020300780c */ /* 0x000fc40006fc2270 */
[----:B------:R-:W-:Y:S02]  /*0c10*/  SEL R11, RZ, 0x1, !P1 ;  /* 0x00000001ff0b7807 */ /* 0x000fe40004800000 */
[----:B------:R-:W-:Y:S02]  /*0c20*/  ISETP.GE.U32.AND P1, PT, R12, 0x2, PT ;  /* 0x000000020c00780c */ /* 0x000fe40003f26070 */
[----:B------:R-:W-:Y:S02]  /*0c30*/  SEL R18, RZ, 0x1, !P6 ;  /* 0x00000001ff127807 */ /* 0x000fe40007000000 */
[----:B------:R-:W-:Y:S02]  /*0c40*/  LOP3.LUT R88, R88, R11, RZ, 0xc0, !PT ;  /* 0x0000000b58587212 */ /* 0x000fe400078ec0ff */
[----:B------:R-:W-:Y:S02]  /*0c50*/  SEL R18, R18, 0x2, P1 ;  /* 0x0000000212127807 */ /* 0x000fe40000800000 */
[----:B------:R-:W-:Y:S01]  /*0c60*/  SEL R19, R19, 0x2, P1 ;  /* 0x0000000213137807 */ /* 0x000fe20000800000 */
[----:B------:R1:W3:Y:S01]  /*0c70*/  @!UP1 SYNCS.EXCH.64 URZ, [UR6+0xa8], UR4 ;  /* 0x0000a804063f95b2 */ /* 0x0002e20008000100 */
[----:B------:R-:W-:Y:S01]  /*0c80*/  NOP ;  /* 0x0000000000007918 */ /* 0x000fe20000000000 */
[----:B------:R-:W-:Y:S05]  /*0c90*/  @!P2 BRA `(.L_x_8) ;  /* 0x000000000008a947 */ /* 0x000fea0003800000 */
[----:B--234-:R-:W-:Y:S01]  /*0ca0*/  UCGABAR_ARV ;  /* 0x00000000000079c7 */ /* 0x01cfe20008000000 */
[----:B------:R-:W-:Y:S05]  /*0cb0*/  BRA `(.L_x_9) ;  /* 0x0000000000047947 */ /* 0x000fea0003800000 */
.L_x_8:
[----:B--234-:R-:W-:Y:S01]  /*0cc0*/  NOP ;  /* 0x0000000000007918 */ /* 0x01cfe20000000000 */
.L_x_9:
[----:B------:R-:W2:Y:S01]  /*0cd0*/  LDC R2, c[0x0][0x904] ;  /* 0x00024100ff027b82 */ /* 0x000ea20000000800 */
[----:B------:R-:W-:Y:S02]  /*0ce0*/  IMAD.U32 R10, RZ, RZ, UR9 ;  /* 0x00000009ff0a7e24 */ /* 0x000fe4000f8e00ff */
[----:B------:R-:W-:Y:S01]  /*0cf0*/  IMAD.MOV.U32 R11, RZ, RZ, RZ ;  /* 0x000000ffff0b7224 */ /* 0x000fe200078e00ff */
[----:B--2---:R-:W-:-:S04]  /*0d00*/  ISETP.NE.AND P1, PT, R2, 0x1, PT ;  /* 0x000000010200780c */ /* 0x004fc80003f25270 */
[----:B------:R-:W-:-:S09]  /*0d10*/  P2R R7, PR, RZ, 0x2 ;  /* 0x00000002ff077803 */ /* 0x000fd20000000000 */
[----:B------:R-:W2:Y:S01]  /*0d20*/  @P1 LDC R17, c[0x0][0x10] ;  /* 0x00000400ff111b82 */ /* 0x000ea20000000800 */
[----:B------:R-:W-:Y:S02]  /*0d30*/  @P1 MOV R7, RZ ;  /* 0x000000ff00071202 */ /* 0x000fe40000000f00 */
[----:B------:R-:W-:-:S05]  /*0d40*/  @P1 MOV R15, RZ ;  /* 0x000000ff000f1202 */ /* 0x000fca0000000f00 */
[----:B------:R-:W3:Y:S01]  /*0d50*/  @!P1 LDC R13, c[0x0][0xc] ;  /* 0x00000300ff0d9b82 */ /* 0x000ee20000000800 */
[----:B-1----:R-:W-:Y:S01]  /*0d60*/  ULDC UR4, c[0x0][0xc] ;  /* 0x0000030000047ab9 */ /* 0x002fe20000000800 */
[----:B------:R-:W-:Y:S01]  /*0d70*/  ULDC UR5, c[0x0][0x10] ;  /* 0x0000040000057ab9 */ /* 0x000fe20000000800 */
[----:B------:R-:W-:Y:S01]  /*0d80*/  ULDC UR6, c[0x0][0x14] ;  /* 0x0000050000067ab9 */ /* 0x000fe20000000800 */
[----:B------:R-:W-:-:S04]  /*0d90*/  UIMAD.WIDE.U32 UR4, UR4, UR5, URZ ;  /* 0x00000005040472a5 */ /* 0x000fc8000f8e003f */
[----:B------:R-:W-:Y:S02]  /*0da0*/  UIMAD.WIDE.U32 UR38, UR4, UR6, URZ ;  /* 0x00000006042672a5 */ /* 0x000fe4000f8e003f */
[----:B------:R-:W-:-:S04]  /*0db0*/  UIMAD UR37, UR5, UR6, URZ ;  /* 0x00000006052572a4 */ /* 0x000fc8000f8e023f */
[----:B------:R-:W-:Y:S01]  /*0dc0*/  UIADD3 UR37, UR39, UR37, URZ ;  /* 0x0000002527257290 */ /* 0x000fe2000fffe03f */
[----:B--2---:R-:W-:-:S04]  /*0dd0*/  @P1 IMAD.WIDE.U32 R16, R17, UR9, R6 ;  /* 0x0000000911101c25 */ /* 0x004fc8000f8e0006 */
[----:B------:R-:W-:Y:S02]  /*0de0*/  @P1 IMAD.IADD R17, R17, 0x1, R15 ;  /* 0x0000000111111824 */ /* 0x000fe400078e020f */
[----:B---3--:R-:W-:-:S04]  /*0df0*/  @!P1 IMAD.WIDE.U32 R10, R6, R13, R10 ;  /* 0x0000000d060a9225 */ /* 0x008fc800078e000a */
[----:B------:R-:W-:Y:S01]  /*0e00*/  @!P1 IMAD.MOV.U32 R17, RZ, RZ, R11 ;  /* 0x000000ffff119224 */ /* 0x000fe200078e000b */
[----:B------:R-:W-:Y:S01]  /*0e10*/  @!P1 MOV R16, R10 ;  /* 0x0000000a00109202 */ /* 0x000fe20000000f00 */
[----:B------:R-:W-:Y:S06]  /*0e20*/  @!P2 BRA `(.L_x_10) ;  /* 0x00000000000ca947 */ /* 0x000fec0003800000 */
[----:B------:R-:W-:Y:S01]  /*0e30*/  UCGABAR_WAIT ;  /* 0x0000000000007dc7 */ /* 0x000fe20008000000 */
[----:B------:R-:W-:Y:S01]  /*0e40*/  CCTL.IVALL ;  /* 0x00000000ff00798f */ /* 0x000fe20002000000 */
[----:B------:R-:W-:Y:S05]  /*0e50*/  BRA `(.L_x_11) ;  /* 0x0000000000047947 */ /* 0x000fea0003800000 */
.L_x_10:
[----:B------:R-:W-:Y:S06]  /*0e60*/  BAR.SYNC.DEFER_BLOCKING 0x0 ;  /* 0x0000000000007b1d */ /* 0x000fec0000010000 */
.L_x_11:
[----:B------:R-:W1:Y:S01]  /*0e70*/  S2UR UR36, SR_CgaCtaId ;  /* 0x00000000002479c3 */ /* 0x000e620000008800 */
[----:B------:R-:W-:Y:S04]  /*0e80*/  BSSY B6, `(.L_x_12) ;  /* 0x0000ca7000067945 */ /* 0x000fe80003800000 */
[----:B------:R-:W-:Y:S05]  /*0e90*/  @!P5 BRA `(.L_x_13) ;  /* 0x000000a00064d947 */ /* 0x000fea0003800000 */
[----:B------:R-:W-:-:S13]  /*0ea0*/  ISETP.GT.U32.AND P0, PT, R12, 0x1, PT ;  /* 0x000000010c00780c */ /* 0x000fda0003f04070 */
[----:B------:R-:W-:Y:S05]  /*0eb0*/  @P0 BRA `(.L_x_14) ;  /* 0x000000c8008c0947 */ /* 0x000fea0003800000 */
[----:B------:R-:W-:Y:S01]  /*0ec0*/  ULDC.64 UR4, c[0x0][0x8f8] ;  /* 0x00023e0000047ab9 */ /* 0x000fe20000000a00 */
[----:B------:R-:W-:Y:S01]  /*0ed0*/  UMOV UR47, 0xffffffff ;  /* 0xffffffff002f7882 */ /* 0x000fe20000000000 */
[----:B------:R-:W-:Y:S01]  /*0ee0*/  ISETP.GE.U32.AND P0, PT, R16, UR4, PT ;  /* 0x0000000410007c0c */ /* 0x000fe2000bf06070 */
[----:B------:R-:W-:Y:S01]  /*0ef0*/  IMAD.MOV.U32 R99, RZ, RZ, -0x1 ;  /* 0xffffffffff637424 */ /* 0x000fe200078e00ff */
[----:B------:R-:W-:Y:S02]  /*0f00*/  PRMT R90, RZ, 0x7610, R90 ;  /* 0x00007610ff5a7816 */ /* 0x000fe4000000005a */
[----:B------:R-:W-:Y:S02]  /*0f10*/  ISETP.GE.U32.AND.EX P0, PT, R17, UR5, PT, P0 ;  /* 0x0000000511007c0c */ /* 0x000fe4000bf06100 */
[----:B------:R-:W-:Y:S02]  /*0f20*/  MOV R22, 0xffffffff ;  /* 0xffffffff00167802 */ /* 0x000fe40000000f00 */
[----:B------:R-:W-:-:S09]  /*0f30*/  PRMT R3, RZ, 0x7610, R3 ;  /* 0x00007610ff037816 */ /* 0x000fd20000000003 */
[----:B------:R-:W-:Y:S05]  /*0f40*/  @P0 BRA `(.L_x_15) ;  /* 0x00000004002c0947 */ /* 0x000fea0003800000 */
[----:B------:R-:W2:Y:S01]  /*0f50*/  LDC.64 R20, c[0x0][0x8d0] ;  /* 0x00023400ff147b82 */ /* 0x000ea20000000a00 */
[----:B------:R-:W-:Y:S01]  /*0f60*/  MOV R4, R16 ;  /* 0x0000001000047202 */ /* 0x000fe20000000f00 */
[----:B------:R-:W-:-:S06]  /*0f70*/  IMAD.MOV.U32 R5, RZ, RZ, R17 ;  /* 0x000000ffff057224 */ /* 0x000fcc00078e0011 */
[----:B------:R-:W3:Y:S08]  /*0f80*/  LDC R14, c[0x0][0x8d8] ;  /* 0x00023600ff0e7b82 */ /* 0x000ef00000000800 */
[----:B------:R-:W4:Y:S01]  /*0f90*/  LDC.64 R24, c[0x0][0x8c8] ;  /* 0x00023200ff187b82 */ /* 0x000f220000000a00 */
[----:B--2---:R-:W-:-:S04]  /*0fa0*/  ISETP.NE.U32.AND P0, PT, R20, RZ, PT ;  /* 0x000000ff1400720c */ /* 0x004fc80003f05070 */
[----:B------:R-:W-:-:S13]  /*0fb0*/  ISETP.NE.AND.EX P0, PT, R21, RZ, PT, P0 ;  /* 0x000000ff1500720c */ /* 0x000fda0003f05300 */
[----:B---34-:R-:W-:Y:S05]  /*0fc0*/  @!P0 BRA `(.L_x_16) ;  /* 0x0000000000288947 */ /* 0x018fea0003800000 */
[----:B------:R-:W2:Y:S02]  /*0fd0*/  LDC R3, c[0x0][0x8dc] ;  /* 0x00023700ff037b82 */ /* 0x000ea40000000800 */
[----:B--2---:R-:W-:-:S04]  /*0fe0*/  IADD3 R3, P0, R16, R3, RZ ;  /* 0x0000000310037210 */ /* 0x004fc80007f1e0ff */
[----:B------:R-:W-:-:S05]  /*0ff0*/  IADD3.X R15, RZ, R17, RZ, P0, !PT ;  /* 0x00000011ff0f7210 */ /* 0x000fca00007fe4ff */
[----:B------:R-:W-:-:S04]  /*1000*/  IMAD.WIDE.U32 R4, R15, R20, RZ ;  /* 0x000000140f047225 */ /* 0x000fc800078e00ff */
[----:B------:R-:W-:-:S04]  /*1010*/  IMAD.WIDE.U32 R10, P0, R3, R21, R4 ;  /* 0x00000015030a7225 */ /* 0x000fc80007800004 */
[----:B------:R-:W-:Y:S01]  /*1020*/  IMAD.WIDE.U32 R4, R3, R20, RZ ;  /* 0x0000001403047225 */ /* 0x000fe200078e00ff */
[----:B------:R-:W-:-:S03]  /*1030*/  MOV R12, R11 ;  /* 0x0000000b000c7202 */ /* 0x000fc60000000f00 */
[----:B------:R-:W-:Y:S01]  /*1040*/  IMAD.X R13, RZ, RZ, RZ, P0 ;  /* 0x000000ffff0d7224 */ /* 0x000fe200000e06ff */
[----:B------:R-:W-:-:S05]  /*1050*/  IADD3 RZ, P0, R5, R10, RZ ;  /* 0x0000000a05ff7210 */ /* 0x000fca0007f1e0ff */
[----:B------:R-:W-:-:S08]  /*1060*/  IMAD.WIDE.U32.X R4, R15, R21, R12, P0 ;  /* 0x000000150f047225 */ /* 0x000fd000000e040c */
.L_x_16:
[----:B------:R-:W2:Y:S01]  /*1070*/  LDC.64 R26, c[0x0][0x8e8] ;  /* 0x00023a00ff1a7b82 */ /* 0x000ea20000000a00 */
[-CC-:B------:R-:W-:Y:S01]  /*1080*/  SHF.R.U64 R29, R4, R14.reuse, R5.reuse ;  /* 0x0000000e041d7219 */ /* 0x180fe20000001205 */
[----:B------:R-:W-:Y:S01]  /*1090*/  IMAD R23, R9, R23, R6 ;  /* 0x0000001709177224 */ /* 0x000fe200078e0206 */
[----:B------:R-:W-:Y:S02]  /*10a0*/  SHF.R.U32.HI R3, RZ, R14, R5 ;  /* 0x0000000eff037219 */ /* 0x000fe40000011605 */
[----:B------:R-:W-:Y:S02]  /*10b0*/  IADD3 R7, P0, RZ, -R29, RZ ;  /* 0x8000001dff077210 */ /* 0x000fe40007f1e0ff */
[----:B------:R-:W-:Y:S01]  /*10c0*/  MOV R30, 0x1 ;  /* 0x00000001001e7802 */ /* 0x000fe20000000f00 */
[----:B------:R-:W3:Y:S02]  /*10d0*/  LDC R12, c[0x0][0x8c0] ;  /* 0x00023000ff0c7b82 */ /* 0x000ee40000000800 */
[----:B------:R-:W-:-:S02]  /*10e0*/  IMAD.X R3, RZ, RZ, ~R3, P0 ;  /* 0x000000ffff037224 */ /* 0x000fc400000e0e03 */
[----:B------:R-:W-:-:S04]  /*10f0*/  IMAD.WIDE.U32 R4, R7, R24, R16 ;  /* 0x0000001807047225 */ /* 0x000fc800078e0010 */
[----:B------:R-:W4:Y:S01]  /*1100*/  LDC R11, c[0x0][0x8b0] ;  /* 0x00022c00ff0b7b82 */ /* 0x000f220000000800 */
[----:B------:R-:W-:-:S04]  /*1110*/  IMAD R10, R3, R24, RZ ;  /* 0x00000018030a7224 */ /* 0x000fc800078e02ff */
[----:B------:R-:W-:Y:S02]  /*1120*/  IMAD R3, R7, R25, R10 ;  /* 0x0000001907037224 */ /* 0x000fe400078e020a */
[----:B------:R-:W-:Y:S01]  /*1130*/  IMAD.MOV.U32 R10, RZ, RZ, -0x1 ;  /* 0xffffffffff0a7424 */ /* 0x000fe200078e00ff */
[----:B------:R-:W5:Y:S01]  /*1140*/  LDC R21, c[0x0][0x900] ;  /* 0x00024000ff157b82 */ /* 0x000f620000000800 */
[----:B--2---:R-:W-:Y:S02]  /*1150*/  ISETP.NE.U32.AND P0, PT, R26, RZ, PT ;  /* 0x000000ff1a00720c */ /* 0x004fe40003f05070 */
[----:B------:R-:W-:Y:S02]  /*1160*/  IADD3 R3, R5, R3, RZ ;  /* 0x0000000305037210 */ /* 0x000fe40007ffe0ff */
[----:B------:R-:W-:-:S03]  /*1170*/  ISETP.NE.AND.EX P0, PT, R27, RZ, PT, P0 ;  /* 0x000000ff1b00720c */ /* 0x000fc60003f05300 */
[----:B------:R-:W2:Y:S01]  /*1180*/  LDC R14, c[0x0][0x8a8] ;  /* 0x00022a00ff0e7b82 */ /* 0x000ea20000000800 */
[-CC-:B---3--:R-:W-:Y:S02]  /*1190*/  SHF.R.U64 R15, R4, R12.reuse, R3.reuse ;  /* 0x0000000c040f7219 */ /* 0x188fe40000001203 */
[----:B------:R-:W-:-:S05]  /*11a0*/  SHF.R.U32.HI R4, RZ, R12, R3 ;  /* 0x0000000cff047219 */ /* 0x000fca0000011603 */
[----:B------:R-:W3:Y:S01]  /*11b0*/  LDC R20, c[0x0][0x8f0] ;  /* 0x00023c00ff147b82 */ /* 0x000ee20000000800 */
[-CC-:B----4-:R-:W-:Y:S02]  /*11c0*/  SHF.R.U64 R12, R15, R11.reuse, R4.reuse ;  /* 0x0000000b0f0c7219 */ /* 0x190fe40000001204 */
[----:B------:R-:W-:-:S05]  /*11d0*/  SHF.R.U32.HI R4, RZ, R11, R4 ;  /* 0x0000000bff047219 */ /* 0x000fca0000011604 */
[----:B------:R-:W4:Y:S01]  /*11e0*/  LDC R22, c[0x0][0x8e0] ;  /* 0x00023800ff167b82 */ /* 0x000f220000000800 */
[-CC-:B-----5:R-:W-:Y:S02]  /*11f0*/  SHF.R.U64 R28, R12, R21.reuse, R4.reuse ;  /* 0x000000150c1c7219 */ /* 0x1a0fe40000001204 */
[-C--:B------:R-:W-:Y:S02]  /*1200*/  SHF.L.U32 R3, R10, R21.reuse, RZ ;  /* 0x000000150a037219 */ /* 0x080fe400000006ff */
[----:B------:R-:W-:Y:S01]  /*1210*/  SHF.R.U32.HI R5, RZ, R21, R4 ;  /* 0x00000015ff057219 */ /* 0x000fe20000011604 */
[----:B------:R-:W-:Y:S01]  /*1220*/  IMAD.MOV.U32 R4, RZ, RZ, R28 ;  /* 0x000000ffff047224 */ /* 0x000fe200078e001c */
[----:B------:R-:W-:Y:S01]  /*1230*/  LOP3.LUT R9, RZ, R3, RZ, 0x33, !PT ;  /* 0x00000003ff097212 */ /* 0x000fe200078e33ff */
[----:B------:R-:W1:Y:S01]  /*1240*/  LDC R24, c[0x0][0x8b8] ;  /* 0x00022e00ff187b82 */ /* 0x000e620000000800 */
[----:B------:R-:W-:Y:S05]  /*1250*/  @!P0 BRA `(.L_x_17) ;  /* 0x0000000000288947 */ /* 0x000fea0003800000 */
[----:B------:R-:W5:Y:S02]  /*1260*/  LDC R3, c[0x0][0x8f4] ;  /* 0x00023d00ff037b82 */ /* 0x000f640000000800 */
[----:B-----5:R-:W-:-:S04]  /*1270*/  IADD3 R3, P0, R28, R3, RZ ;  /* 0x000000031c037210 */ /* 0x020fc80007f1e0ff */
        /* <DEDUP_REMOVED lines=8> */
.L_x_17:
[----:B---3--:R-:W-:Y:S01]  /*1300*/  SHF.R.U64 R5, R4, R20, R5 ;  /* 0x0000001404057219 */ /* 0x008fe20000001205 */
[----:B--2---:R-:W-:Y:S01]  /*1310*/  VIADD R6, R14, 0xffffffff ;  /* 0xffffffff0e067836 */ /* 0x004fe20000000000 */
[----:B------:R-:W-:Y:S02]  /*1320*/  SHF.L.U32 R3, R30, R21, RZ ;  /* 0x000000151e037219 */ /* 0x000fe400000006ff */
[----:B------:R-:W-:Y:S02]  /*1330*/  LOP3.LUT R4, R12, R9, RZ, 0xc0, !PT ;  /* 0x000000090c047212 */ /* 0x000fe400078ec0ff */
[----:B------:R-:W-:Y:S02]  /*1340*/  IADD3 R7, -R5, RZ, RZ ;  /* 0x000000ff05077210 */ /* 0x000fe40007ffe1ff */
[----:B------:R-:W-:Y:S01]  /*1350*/  SEL R8, R8, R23, !P1 ;  /* 0x0000001708087207 */ /* 0x000fe20004800000 */
[----:B------:R-:W-:Y:S01]  /*1360*/  IMAD R5, R3, R5, R4 ;  /* 0x0000000503057224 */ /* 0x000fe200078e0204 */
[----:B------:R-:W-:Y:S01]  /*1370*/  LOP3.LUT R6, R15, R6, RZ, 0xc0, !PT ;  /* 0x000000060f067212 */ /* 0x000fe200078ec0ff */
[----:B----4-:R-:W-:Y:S01]  /*1380*/  IMAD R3, R7, R22, R28 ;  /* 0x0000001607037224 */ /* 0x010fe200078e021c */
[----:B------:R-:W-:Y:S01]  /*1390*/  R2UR UR47, R29 ;  /* 0x000000001d2f72ca */ /* 0x000fe200000e0000 */
[----:B-1----:R-:W-:-:S02]  /*13a0*/  IMAD R8, R5, R24, R8 ;  /* 0x0000001805087224 */ /* 0x002fc400078e0208 */
[----:B------:R-:W-:Y:S02]  /*13b0*/  IMAD R3, R3, R14, R6 ;  /* 0x0000000e03037224 */ /* 0x000fe400078e0206 */
[----:B------:R-:W-:-:S03]  /*13c0*/  IMAD.MOV.U32 R4, RZ, RZ, 0x1 ;  /* 0x00000001ff047424 */ /* 0x000fc600078e00ff */
[----:B------:R-:W-:Y:S02]  /*13d0*/  SEL R99, R3, R8, !P1 ;  /* 0x0000000803637207 */ /* 0x000fe40004800000 */
[----:B------:R-:W-:Y:S02]  /*13e0*/  SEL R22, R8, R3, !P1 ;  /* 0x0000000308167207 */ /* 0x000fe40004800000 */
[----:B------:R-:W-:-:S07]  /*13f0*/  PRMT R3, R4, 0x7610, R3 ;  /* 0x0000761004037816 */ /* 0x000fce0000000003 */
.L_x_15:
[----:B------:R-:W-:-:S08]  /*1400*/  NOP ;  /* 0x0000000000007918 */ /* 0x000fd00000000000 */
[----:B------:R-:W2:Y:S02]  /*1410*/  USETMAXREG.TRY_ALLOC.CTAPOOL UP0, 0xe8 ;  /* 0x000000e8000079c8 */ /* 0x000ea40008000600 */
[----:B--2---:R-:W-:-:S13]  /*1420*/  PLOP3.LUT P0, PT, PT, PT, UP0, 0x80, 0x0 ;  /* 0x000000000000781c */ /* 0x004fda0003f0f008 */
[----:B------:R-:W-:Y:S05]  /*1430*/  @!P0 BRA `(.L_x_15) ;  /* 0xfffffffc00f08947 */ /* 0x000fea000383ffff */
[----:B------:R-:W-:Y:S02]  /*1440*/  ULDC.64 UR4, c[0x0][0x590] ;  /* 0x0001640000047ab9 */ /* 0x000fe40000000a00 */
[----:B------:R-:W-:-:S04]  /*1450*/  ISETP.NE.U32.AND P0, PT, RZ, UR4, PT ;  /* 0x00000004ff007c0c */ /* 0x000fc8000bf05070 */
[----:B------:R-:W-:-:S13]  /*1460*/  ISETP.NE.AND.EX P0, PT, RZ, UR5, PT, P0 ;  /* 0x00000005ff007c0c */ /* 0x000fda000bf05300 */
[----:B------:R-:W-:Y:S05]  /*1470*/  @P0 BRA `(.L_x_18) ;  /* 0x00000000002c0947 */ /* 0x000fea0003800000 */
[----:B------:R-:W-:Y:S02]  /*1480*/  ULDC.64 UR4, c[0x0][0x588] ;  /* 0x0001620000047ab9 */ /* 0x000fe40000000a00 */
[----:B------:R-:W-:-:S04]  /*1490*/  ISETP.NE.U32.AND P0, PT, RZ, UR4, PT ;  /* 0x00000004ff007c0c */ /* 0x000fc8000bf05070 */
[----:B------:R-:W-:-:S13]  /*14a0*/  ISETP.NE.AND.EX P0, PT, RZ, UR5, PT, P0 ;  /* 0x00000005ff007c0c */ /* 0x000fda000bf05300 */
[----:B------:R-:W-:Y:S05]  /*14b0*/  @!P0 BRA `(.L_x_19) ;  /* 0x0000000000108947 */ /* 0x000fea0003800000 */
[----:B------:R-:W2:Y:S02]  /*14c0*/  LDC.64 R94, c[0x0][0x588] ;  /* 0x00016200ff5e7b82 */ /* 0x000ea40000000a00 */
[----:B--2---:R2:W5:Y:S01]  /*14d0*/  LDG.E R94, desc[UR52][R94.64] ;  /* 0x000000345e5e7981 */ /* 0x004562000c1e1900 */
[----:B------:R-:W-:Y:S01]  /*14e0*/  MOV R90, 0x1 ;  /* 0x00000001005a7802 */ /* 0x000fe20000000f00 */
[----:B------:R-:W-:Y:S06]  /*14f0*/  BRA `(.L_x_18) ;  /* 0x00000000000c7947 */ /* 0x000fec0003800000 */
.L_x_19:
[----:B------:R-:W-:Y:S01]  /*1500*/  ULDC UR4, c[0x0][0x580] ;  /* 0x0001600000047ab9 */ /* 0x000fe20000000800 */
[----:B------:R-:W-:Y:S01]  /*1510*/  IMAD.MOV.U32 R90, RZ, RZ, 0x1 ;  /* 0x00000001ff5a7424 */ /* 0x000fe200078e00ff */
[----:B------:R-:W-:-:S07]  /*1520*/  MOV R94, UR4 ;  /* 0x00000004005e7c02 */ /* 0x000fce0008000f00 */
.L_x_18:
        /* <DEDUP_REMOVED lines=8> */
[----:B------:R-:W3:Y:S02]  /*15b0*/  LDC.64 R4, c[0x0][0x5a8] ;  /* 0x00016a00ff047b82 */ /* 0x000ee40000000a00 */
[----:B---3--:R3:W5:Y:S01]  /*15c0*/  LDG.E R93, desc[UR52][R4.64] ;  /* 0x00000034045d7981 */ /* 0x008762000c1e1900 */
[----:B------:R-:W-:Y:S05]  /*15d0*/  BRA `(.L_x_20) ;  /* 0x0000000000087947 */ /* 0x000fea0003800000 */
.L_x_21:
[----:B------:R-:W-:Y:S02]  /*15e0*/  ULDC UR4, c[0x0][0x5a0] ;  /* 0x0001680000047ab9 */ /* 0x000fe40000000800 */
[----:B------:R-:W-:-:S07]  /*15f0*/  IMAD.U32 R93, RZ, RZ, UR4 ;  /* 0x00000004ff5d7e24 */ /* 0x000fce000f8e00ff */
.L_x_20:
[----:B------:R-:W-:Y:S01]  /*1600*/  LOP3.LUT P1, RZ, R3, 0xff, RZ, 0xc0, !PT ;  /* 0x000000ff03ff7812 */ /* 0x000fe2000782c0ff */
[----:B------:R-:W-:Y:S01]  /*1610*/  UMOV UR40, URZ ;  /* 0x0000003f00287c82 */ /* 0x000fe20008000000 */
[----:B------:R-:W-:-:S11]  /*1620*/  PLOP3.LUT P0, PT, PT, PT, PT, 0x80, 0x0 ;  /* 0x000000000000781c */ /* 0x000fd60003f0f070 */
[----:B------:R-:W-:Y:S05]  /*1630*/  @!P1 BRA `(.L_x_22) ;  /* 0x0000009400dc9947 */ /* 0x000fea0003800000 */
[----:B------:R-:W4:Y:S01]  /*1640*/  LDC R91, c[0x0][0x900] ;  /* 0x00024000ff5b7b82 */ /* 0x000f220000000800 */
[C---:B------:R-:W-:Y:S01]  /*1650*/  IMAD.SHL.U32 R6, R0.reuse, 0x10, RZ ;  /* 0x0000001000067824 */ /* 0x040fe200078e00ff */
[----:B------:R-:W-:Y:S01]  /*1660*/  ULDC UR4, c[0x0][0x28c] ;  /* 0x0000a30000047ab9 */ /* 0x000fe20000000800 */
[----:B------:R-:W-:Y:S01]  /*1670*/  SHF.L.U32 R3, R0, 0x5, RZ ;  /* 0x0000000500037819 */ /* 0x000fe200000006ff */
[----:B------:R-:W-:Y:S01]  /*1680*/  UIADD3 UR4, UR4, 0x3f, URZ ;  /* 0x0000003f04047890 */ /* 0x000fe2000fffe03f */
[----:B---3--:R-:W-:Y:S01]  /*1690*/  SHF.R.U32.HI R5, RZ, 0x1, R0 ;  /* 0x00000001ff057819 */ /* 0x008fe20000011600 */
[----:B------:R-:W-:Y:S01]  /*16a0*/  IMAD.MOV.U32 R97, RZ, RZ, 0x10 ;  /* 0x00000010ff617424 */ /* 0x000fe200078e00ff */
[----:B------:R-:W-:Y:S01]  /*16b0*/  LOP3.LUT R6, R6, 0xe00, RZ, 0xc0, !PT ;  /* 0x00000e0006067812 */ /* 0x000fe200078ec0ff */
[----:B------:R-:W-:Y:S01]  /*16c0*/  USHF.R.S32.HI UR5, URZ, 0x1f, UR4 ;  /* 0x0000001f3f057899 */ /* 0x000fe20008011404 */
[----:B------:R-:W-:Y:S01]  /*16d0*/  LOP3.LUT R4, R3, 0xc0, RZ, 0xc0, !PT ;  /* 0x000000c003047812 */ /* 0x000fe200078ec0ff */
[----:B------:R-:W-:Y:S01]  /*16e0*/  ULDC.64 UR54, c[0x0][0x198] ;  /* 0x0000660000367ab9 */ /* 0x000fe20000000a00 */
[----:B------:R-:W-:Y:S01]  /*16f0*/  LOP3.LUT R6, R6, 0x20, R3, 0xf8, !PT ;  /* 0x0000002006067812 */ /* 0x000fe200078ef803 */
[----:B------:R-:W-:Y:S01]  /*1700*/  ULEA.HI UR5, UR5, UR4, URZ, 0x6 ;  /* 0x0000000405057291 */ /* 0x000fe2000f8f303f */
[----:B------:R-:W-:Y:S01]  /*1710*/  LOP3.LUT R4, R4, 0x8, R5, 0xf8, !PT ;  /* 0x0000000804047812 */ /* 0x000fe200078ef805 */
[----:B------:R-:W-:Y:S01]  /*1720*/  UMOV UR41, URZ ;  /* 0x0000003f00297c82 */ /* 0x000fe20008000000 */
[----:B------:R-:W-:Y:S01]  /*1730*/  LOP3.LUT R3, R6, 0x100, R3, 0xf8, !PT ;  /* 0x0000010006037812 */ /* 0x000fe200078ef803 */
[----:B------:R-:W-:Y:S01]  /*1740*/  IMAD.MOV.U32 R6, RZ, RZ, -0x1 ;  /* 0xffffffffff067424 */ /* 0x000fe200078e00ff */
[----:B------:R-:W-:Y:S01]  /*1750*/  USHF.R.S32.HI UR48, URZ, 0x6, UR5 ;  /* 0x000000063f307899 */ /* 0x000fe20008011405 */
[C---:B------:R-:W-:Y:S01]  /*1760*/  SHF.L.U32 R5, R0.reuse, 0x2, RZ ;  /* 0x0000000200057819 */ /* 0x040fe200000006ff */
[----:B------:R-:W-:Y:S01]  /*1770*/  UMOV UR42, URZ ;  /* 0x0000003f002a7c82 */ /* 0x000fe20008000000 */
[C---:B------:R-:W-:Y:S01]  /*1780*/  LOP3.LUT P0, RZ, R0.reuse, 0x4, RZ, 0xc0, !PT ;  /* 0x0000000400ff7812 */ /* 0x040fe2000780c0ff */
[----:B------:R-:W-:Y:S01]  /*1790*/  UISETP.LT.AND UP0, UPT, UR48, 0x1, UPT ;  /* 0x000000013000788c */ /* 0x000fe2000bf01270 */
[----:B------:R-:W-:Y:S01]  /*17a0*/  LOP3.LUT R0, R0, 0xff, RZ, 0xc0, !PT ;  /* 0x000000ff00007812 */ /* 0x000fe200078ec0ff */
[----:B------:R-:W-:Y:S01]  /*17b0*/  UMOV UR43, URZ ;  /* 0x0000003f002b7c82 */ /* 0x000fe20008000000 */
[----:B------:R-:W-:Y:S01]  /*17c0*/  LOP3.LUT R4, R4, 0x18, R5, 0x78, !PT ;  /* 0x0000001804047812 */ /* 0x000fe200078e7805 */
[----:B------:R-:W-:Y:S01]  /*17d0*/  USEL UR49, UR48, 0x1, UP0 ;  /* 0x0000000130317887 */ /* 0x000fe20008000000 */
[----:B------:R-:W-:Y:S01]  /*17e0*/  MOV R8, 0x1 ;  /* 0x0000000100087802 */ /* 0x000fe20000000f00 */
[----:B------:R-:W-:Y:S01]  /*17f0*/  VIADD R96, R0, 0x1f ;  /* 0x0000001f00607836 */ /* 0x000fe20000000000 */
[-C--:B----4-:R-:W-:Y:S01]  /*1800*/  SHF.L.U32 R6, R6, R91.reuse, RZ ;  /* 0x0000005b06067219 */ /* 0x090fe200000006ff */
[----:B------:R-:W-:Y:S01]  /*1810*/  UIADD3 UR49, UR48, -UR49, URZ ;  /* 0x8000003130317290 */ /* 0x000fe2000fffe03f */
[----:B------:R-:W-:Y:S01]  /*1820*/  LOP3.LUT R92, R3, R4, RZ, 0xfc, !PT ;  /* 0x00000004035c7212 */ /* 0x000fe200078efcff */
[----:B------:R-:W-:Y:S01]  /*1830*/  UMOV UR40, URZ ;  /* 0x0000003f00287c82 */ /* 0x000fe20008000000 */
[----:B------:R-:W-:-:S02]  /*1840*/  SHF.L.U32 R91, R8, R91, RZ ;  /* 0x0000005b085b7219 */ /* 0x000fc400000006ff */
[----:B------:R-:W-:Y:S02]  /*1850*/  LOP3.LUT R103, R19, 0x1, RZ, 0xfc, !PT ;  /* 0x0000000113677812 */ /* 0x000fe400078efcff */
[----:B------:R-:W-:Y:S02]  /*1860*/  LOP3.LUT R105, R18, 0x1, RZ, 0xfc, !PT ;  /* 0x0000000112697812 */ /* 0x000fe400078efcff */
[----:B--2---:R-:W-:Y:S02]  /*1870*/  MOV R95, 0x1 ;  /* 0x00000001005f7802 */ /* 0x004fe40000000f00 */
[----:B------:R-:W-:Y:S02]  /*1880*/  SHF.R.U32.HI R107, RZ, 0x7, R0 ;  /* 0x00000007ff6b7819 */ /* 0x000fe40000011600 */
[----:B------:R-:W-:Y:S02]  /*1890*/  SEL R97, R97, 0xfffffff0, !P0 ;  /* 0xfffffff061617807 */ /* 0x000fe40004000000 */
[----:B------:R-:W-:-:S07]  /*18a0*/  LOP3.LUT R98, RZ, R6, RZ, 0x33, !PT ;  /* 0x00000006ff627212 */ /* 0x000fce00078e33ff */
.L_x_288:
[----:B------:R-:W2:Y:S01]  /*18b0*/  SHFL.IDX PT, R0, R107, RZ, 0x1f ;  /* 0x00001fff6b007589 */ /* 0x000ea200000e0000 */
[----:B------:R-:W3:Y:S01]  /*18c0*/  S2UR UR50, SR_CgaCtaId ;  /* 0x00000000003279c3 */ /* 0x000ee20000008800 */
[----:B------:R-:W-:Y:S01]  /*18d0*/  UMOV UR51, 0x400 ;  /* 0x0000040000337882 */ /* 0x000fe20000000000 */
[----:B--2---:R-:W-:Y:S01]  /*18e0*/  R2UR UR4, R0 ;  /* 0x00000000000472ca */ /* 0x004fe200000e0000 */
[----:B---3--:R-:W-:-:S12]  /*18f0*/  ULEA UR51, UR50, UR51, 0x18 ;  /* 0x0000003332337291 */ /* 0x008fd8000f8ec03f */
[----:B------:R-:W-:-:S04]  /*1900*/  ULEA.HI UR5, UR4, UR4, URZ, 0x1 ;  /* 0x0000000404057291 */ /* 0x000fc8000f8f083f */
[----:B------:R-:W-:-:S04]  /*1910*/  ULOP3.LUT UR5, UR5, 0x7fffe, URZ, 0xc0, !UPT ;  /* 0x0007fffe05057892 */ /* 0x000fc8000f8ec03f */
[----:B------:R-:W-:-:S03]  /*1920*/  UIADD3 UR5, UR4, -UR5, URZ ;  /* 0x8000000504057290 */ /* 0x000fc6000fffe03f */
[----:B------:R-:W-:Y:S01]  /*1930*/  ULDC UR4, c[0x0][0x28c] ;  /* 0x0000a30000047ab9 */ /* 0x000fe20000000800 */
[----:B------:R-:W-:Y:S01]  /*1940*/  ULEA UR5, UR5, UR51, 0xd ;  /* 0x0000003305057291 */ /* 0x000fe2000f8e683f */
[----:B------:R-:W-:-:S03]  /*1950*/  ISETP.LT.AND P0, PT, RZ, UR4, PT ;  /* 0x00000004ff007c0c */ /* 0x000fc6000bf01270 */
[----:B------:R-:W-:-:S04]  /*1960*/  UIADD3 UR5, UR5, 0x8400, URZ ;  /* 0x0000840005057890 */ /* 0x000fc8000fffe03f */
[----:B------:R-:W-:-:S04]  /*1970*/  USHF.R.U32.HI UR5, URZ, 0x4, UR5 ;  /* 0x000000043f057899 */ /* 0x000fc80008011605 */
[----:B------:R-:W-:-:S04]  /*1980*/  ULOP3.LUT UR5, UR5, 0x3fff, URZ, 0xc0, !UPT ;  /* 0x00003fff05057892 */ /* 0x000fc8000f8ec03f */
[----:B------:R-:W-:Y:S01]  /*1990*/  ULOP3.LUT UR44, UR5, 0x10000, URZ, 0xfc, !UPT ;  /* 0x00010000052c7892 */ /* 0x000fe2000f8efc3f */
[----:B------:R-:W-:Y:S11]  /*19a0*/  @P0 BRA `(.L_x_23) ;  /* 0x0000000000400947 */ /* 0x000ff60003800000 */
[----:B------:R-:W-:Y:S01]  /*19b0*/  MOV R0, 0x0 ;  /* 0x0000000000007802 */ /* 0x000fe20000000f00 */
[----:B------:R-:W-:Y:S01]  /*19c0*/  ULDC.64 UR4, c[0x4][0x70] ;  /* 0x01001c0000047ab9 */ /* 0x000fe20000000a00 */
[----:B------:R-:W-:Y:S01]  /*19d0*/  ULDC.64 UR6, c[0x4][0x8] ;  /* 0x0100020000067ab9 */ /* 0x000fe20000000a00 */
[----:B------:R-:W-:Y:S01]  /*19e0*/  MOV R4, UR4 ;  /* 0x0000000400047c02 */ /* 0x000fe20008000f00 */
[----:B------:R2:W3:Y:S01]  /*19f0*/  LDC.64 R14, c[0x4][R0] ;  /* 0x01000000000e7b82 */ /* 0x0004e20000000a00 */
[----:B------:R-:W-:Y:S01]  /*1a00*/  IMAD.U32 R5, RZ, RZ, UR5 ;  /* 0x00000005ff057e24 */ /* 0x000fe2000f8e00ff */
[----:B------:R-:W-:Y:S01]  /*1a10*/  ULDC.64 UR4, c[0x4][0x78] ;  /* 0x01001e0000047ab9 */ /* 0x000fe20000000a00 */
[----:B------:R-:W-:Y:S01]  /*1a20*/  MOV R10, UR6 ;  /* 0x00000006000a7c02 */ /* 0x000fe20008000f00 */
[----:B------:R-:W-:Y:S01]  /*1a30*/  IMAD.U32 R7, RZ, RZ, UR5 ;  /* 0x00000005ff077e24 */ /* 0x000fe2000f8e00ff */
[----:B------:R-:W-:Y:S01]  /*1a40*/  MOV R6, UR4 ;  /* 0x0000000400067c02 */ /* 0x000fe20008000f00 */
[----:B------:R-:W-:Y:S01]  /*1a50*/  IMAD.U32 R11, RZ, RZ, UR7 ;  /* 0x00000007ff0b7e24 */ /* 0x000fe2000f8e00ff */
[----:B------:R-:W-:Y:S01]  /*1a60*/  MOV R8, 0x1e1 ;  /* 0x000001e100087802 */ /* 0x000fe20000000f00 */
[----:B------:R-:W-:Y:S01]  /*1a70*/  IMAD.MOV.U32 R12, RZ, RZ, 0x1 ;  /* 0x00000001ff0c7424 */ /* 0x000fe200078e00ff */
[----:B--2---:R-:W-:-:S07]  /*1a80*/  MOV R13, RZ ;  /* 0x000000ff000d7202 */ /* 0x004fce0000000f00 */
[----:B------:R-:W-:-:S07]  /*1a90*/  LEPC R20, `(.L_x_23) ;  /* 0x000000001014794e */ /* 0x000fce0000000000 */
[----:B-1-3-5:R-:W-:Y:S05]  /*1aa0*/  CALL.ABS.NOINC R14 ;  /* 0x000000000e007343 */ /* 0x02afea0003c00000 */
.L_x_23:
[----:B------:R-:W-:-:S13]  /*1ab0*/  ISETP.NE.AND P0, PT, R103, 0x3, PT ;  /* 0x000000036700780c */ /* 0x000fda0003f05270 */
[----:B------:R-:W-:Y:S05]  /*1ac0*/  @!P0 BRA `(.L_x_24) ;  /* 0x0000000000048947 */ /* 0x000fea0003800000 */
[----:B-1----:R-:W-:Y:S01]  /*1ad0*/  BPT.TRAP 0x1 ;  /* 0x000000040000795c */ /* 0x002fe20000300000 */
.L_x_24:
[----:B------:R-:W-:Y:S01]  /*1ae0*/  IMAD.U32 R3, RZ, RZ, UR43 ;  /* 0x0000002bff037e24 */ /* 0x000fe2000f8e00ff */
[----:B------:R-:W-:-:S04]  /*1af0*/  MOV R0, UR42 ;  /* 0x0000002a00007c02 */ /* 0x000fc80008000f00 */
[----:B------:R-:W-:Y:S02]  /*1b00*/  LEA R3, R3, UR51, 0x3 ;  /* 0x0000003303037c11 */ /* 0x000fe4000f8e18ff */
[----:B------:R-:W-:-:S04]  /*1b10*/  SHF.L.U32 R0, R0, 0x1f, RZ ;  /* 0x0000001f00007819 */ /* 0x000fc800000006ff */
[----:B------:R2:W3:Y:S01]  /*1b20*/  SYNCS.PHASECHK.TRANS64.TRYWAIT P1, [R3+URZ], R0 ;  /* 0x00000000030075a7 */ /* 0x0004e2000802017f */
[----:B------:R-:W-:Y:S05]  /*1b30*/  @!P0 BRA `(.L_x_25) ;  /* 0x0000000000048947 */ /* 0x000fea0003800000 */
[----:B-1----:R-:W-:Y:S01]  /*1b40*/  BPT.TRAP 0x1 ;  /* 0x000000040000795c */ /* 0x002fe20000300000 */
.L_x_25:
[----:B------:R-:W-:-:S05]  /*1b50*/  IMAD.U32 R4, RZ, RZ, UR49 ;  /* 0x00000031ff047e24 */ /* 0x000fca000f8e00ff */
[----:B------:R-:W-:Y:S01]  /*1b60*/  ISETP.GE.AND P2, PT, R4, 0x1, PT ;  /* 0x000000010400780c */ /* 0x000fe20003f46270 */
[----:B---3--:R-:W-:-:S12]  /*1b70*/  @P1 BRA `(.L_x_26) ;  /* 0x0000000000081947 */ /* 0x008fd80003800000 */
[----:B------:R-:W3:Y:S02]  /*1b80*/  SYNCS.PHASECHK.TRANS64.TRYWAIT P1, [R3+URZ], R0 ;  /* 0x00000000030075a7 */ /* 0x000ee4000802017f */
[----:B---3--:R-:W-:Y:S05]  /*1b90*/  @!P1 BRA `(.L_x_27) ;  /* 0x000000bc005c9947 */ /* 0x008fea0003800000 */
.L_x_26:
[----:B------:R-:W-:Y:S05]  /*1ba0*/  WARPSYNC.ALL ;  /* 0x0000000000007948 */ /* 0x000fea0003800000 */
[----:B------:R-:W-:Y:S01]  /*1bb0*/  UIADD3 UR4, UR51, 0x20400, URZ ;  /* 0x0002040033047890 */ /* 0x000fe2000fffe03f */
[----:B------:R-:W-:Y:S01]  /*1bc0*/  WARPGROUP.ARRIVE ;  /* 0x00000000000079c5 */ /* 0x000fe20000000000 */
[----:B------:R-:W-:Y:S02]  /*1bd0*/  ULEA UR9, UR43, UR44, 0xa ;  /* 0x0000002c2b097291 */ /* 0x000fe4000f8e503f */
[----:B------:R-:W-:Y:S01]  /*1be0*/  USHF.R.U32.HI UR4, URZ, 0x4, UR4 ;  /* 0x000000043f047899 */ /* 0x000fe20008011604 */
[----:B------:R-:W-:Y:S01]  /*1bf0*/  UMOV UR5, 0x40000040 ;  /* 0x4000004000057882 */ /* 0x000fe20000000000 */
[----:B------:R-:W-:-:S02]  /*1c00*/  UMOV UR7, 0x40000040 ;  /* 0x4000004000077882 */ /* 0x000fc40000000000 */
[----:B------:R-:W-:-:S04]  /*1c10*/  ULOP3.LUT UR4, UR4, 0x3fff, URZ, 0xc0, !UPT ;  /* 0x00003fff04047892 */ /* 0x000fc8000f8ec03f */
[----:B------:R-:W-:-:S03]  /*1c20*/  ULOP3.LUT UR8, UR4, 0x10000, URZ, 0xfc, !UPT ;  /* 0x0001000004087892 */ /* 0x000fc6000f8efc3f */
[----:B------:R-:W-:Y:S01]  /*1c30*/  UMOV UR4, UR9 ;  /* 0x0000000900047c82 */ /* 0x000fe20008000000 */
[----:B------:R-:W-:-:S07]  /*1c40*/  ULEA UR10, UR43, UR8, 0xa ;  /* 0x000000082b0a7291 */ /* 0x000fce000f8e503f */
[----:B------:R-:W-:Y:S02]  /*1c50*/  UMOV UR6, UR10 ;  /* 0x0000000a00067c82 */ /* 0x000fe40008000000 */
[----:B------:R-:W-:Y:S01]  /*1c60*/  HGMMA.64x128x16.F32.BF16 R24, gdesc[UR4], RZ, !UPT, gsb0 ;  /* 0x01e00000041879f0 */ /* 0x000fe2000c0018ff */
[----:B------:R-:W-:Y:S02]  /*1c70*/  UIADD3 UR4, UR9, 0x2, URZ ;  /* 0x0000000209047890 */ /* 0x000fe4000fffe03f */
[----:B------:R-:W-:Y:S01]  /*1c80*/  UIADD3 UR6, UR10, 0x2, URZ ;  /* 0x000000020a067890 */ /* 0x000fe2000fffe03f */
[----:B------:R-:W-:Y:S01]  /*1c90*/  UMOV UR5, 0x40000040 ;  /* 0x4000004000057882 */ /* 0x000fe20000000000 */
[----:B------:R-:W-:Y:S01]  /*1ca0*/  UMOV UR7, 0x40000040 ;  /* 0x4000004000077882 */ /* 0x000fe20000000000 */
[----:B------:R-:W-:Y:S02]  /*1cb0*/  WARPGROUP.DEPBAR.LE gsb0, 0x0 ;  /* 0x00008000000079c5 */ /* 0x000fe40000010000 */
[----:B------:R-:W-:-:S06]  /*1cc0*/  WARPGROUP.ARRIVE ;  /* 0x00000000000079c5 */ /* 0x000fcc0000000000 */
[----:B------:R-:W-:Y:S01]  /*1cd0*/  HGMMA.64x128x16.F32.BF16 R24, gdesc[UR4], R24, gsb0 ;  /* 0x01e00000041879f0 */ /* 0x000fe20008001818 */
        /* <DEDUP_REMOVED lines=13> */
[----:B------:R-:W-:Y:S03]  /*1db0*/  HGMMA.64x128x16.F32.BF16 R24, gdesc[UR4], R24, gsb0 ;  /* 0x01e00000041879f0 */ /* 0x000fe60008001818 */
[----:B------:R-:W-:Y:S02]  /*1dc0*/  WARPGROUP.DEPBAR.LE gsb0, 0x0 ;  /* 0x00008000000079c5 */ /* 0x000fe40000010000 */
[----:B------:R-:W-:Y:S05]  /*1dd0*/  @!P2 BRA `(.L_x_28) ;  /* 0x000000040014a947 */ /* 0x000fea0003800000 */
[----:B------:R-:W-:Y:S01]  /*1de0*/  UIADD3 UR4, UR43, 0x1, URZ ;  /* 0x000000012b047890 */ /* 0x000fe2000fffe03f */
[----:B--23--:R-:W-:Y:S01]  /*1df0*/  MOV R0, UR49 ;  /* 0x0000003100007c02 */ /* 0x00cfe20008000f00 */
[----:B------:R-:W-:Y:S02]  /*1e00*/  IMAD.U32 R3, RZ, RZ, UR43 ;  /* 0x0000002bff037e24 */ /* 0x000fe4000f8e00ff */
[----:B------:R-:W-:-:S04]  /*1e10*/  UISETP.NE.AND UP0, UPT, UR4, 0x6, UPT ;  /* 0x000000060400788c */ /* 0x000fc8000bf05270 */
[----:B------:R-:W-:Y:S02]  /*1e20*/  USEL UR5, URZ, 0x1, UP0 ;  /* 0x000000013f057887 */ /* 0x000fe40008000000 */
[----:B------:R-:W-:Y:S02]  /*1e30*/  USEL UR9, UR4, URZ, UP0 ;  /* 0x0000003f04097287 */ /* 0x000fe40008000000 */
[----:B------:R-:W-:-:S06]  /*1e40*/  ULOP3.LUT UR5, UR42, UR5, URZ, 0x3c, !UPT ;  /* 0x000000052a057292 */ /* 0x000fcc000f8e3c3f */
[----:B------:R-:W-:-:S07]  /*1e50*/  MOV R6, UR5 ;  /* 0x0000000500067c02 */ /* 0x000fce0008000f00 */
.L_x_35:
[----:B------:R-:W-:Y:S05]  /*1e60*/  @!P0 BRA `(.L_x_29) ;  /* 0x0000000000048947 */ /* 0x000fea0003800000 */
[----:B-1----:R-:W-:Y:S01]  /*1e70*/  BPT.TRAP 0x1 ;  /* 0x000000040000795c */ /* 0x002fe20000300000 */
.L_x_29:
[----:B------:R-:W-:Y:S01]  /*1e80*/  ULEA UR4, UR9, UR51, 0x3 ;  /* 0x0000003309047291 */ /* 0x000fe2000f8e183f */
[----:B------:R-:W-:-:S08]  /*1e90*/  SHF.L.U32 R4, R6, 0x1f, RZ ;  /* 0x0000001f06047819 */ /* 0x000fd000000006ff */
[----:B------:R2:W3:Y:S01]  /*1ea0*/  SYNCS.PHASECHK.TRANS64.TRYWAIT P1, [UR4], R4 ;  /* 0x00000004ff0075a7 */ /* 0x0004e20008020144 */
[----:B------:R-:W-:Y:S05]  /*1eb0*/  @!P0 BRA `(.L_x_30) ;  /* 0x0000000000048947 */ /* 0x000fea0003800000 */
[----:B-1----:R-:W-:Y:S01]  /*1ec0*/  BPT.TRAP 0x1 ;  /* 0x000000040000795c */ /* 0x002fe20000300000 */
.L_x_30:
[----:B---3--:R-:W-:Y:S05]  /*1ed0*/  @P1 BRA `(.L_x_31) ;  /* 0x0000000000081947 */ /* 0x008fea0003800000 */
[----:B------:R-:W3:Y:S02]  /*1ee0*/  SYNCS.PHASECHK.TRANS64.TRYWAIT P1, [UR4], R4 ;  /* 0x00000004ff0075a7 */ /* 0x000ee40008020144 */
[----:B---3--:R-:W-:Y:S05]  /*1ef0*/  @!P1 BRA `(.L_x_32) ;  /* 0x000000b800989947 */ /* 0x008fea0003800000 */
.L_x_31:
[----:B------:R-:W-:Y:S01]  /*1f00*/  ULEA UR10, UR9, UR44, 0xa ;  /* 0x0000002c090a7291 */ /* 0x000fe2000f8e503f */
[----:B------:R-:W-:Y:S01]  /*1f10*/  WARPGROUP.ARRIVE ;  /* 0x00000000000079c5 */ /* 0x000fe20000000000 */
[----:B------:R-:W-:Y:S01]  /*1f20*/  ULEA UR11, UR9, UR8, 0xa ;  /* 0x00000008090b7291 */ /* 0x000fe2000f8e503f */
[----:B------:R-:W-:Y:S01]  /*1f30*/  UMOV UR5, 0x40000040 ;  /* 0x4000004000057882 */ /* 0x000fe20000000000 */
[----:B------:R-:W-:-:S03]  /*1f40*/  UMOV UR7, 0x40000040 ;  /* 0x4000004000077882 */ /* 0x000fc60000000000 */
[----:B------:R-:W-:Y:S02]  /*1f50*/  UMOV UR4, UR10 ;  /* 0x0000000a00047c82 */ /* 0x000fe40008000000 */
[----:B------:R-:W-:Y:S02]  /*1f60*/  UMOV UR6, UR11 ;  /* 0x0000000b00067c82 */ /* 0x000fe40008000000 */
[----:B------:R-:W-:Y:S01]  /*1f70*/  HGMMA.64x128x16.F32.BF16 R24, gdesc[UR4], R24, gsb0 ;  /* 0x01e00000041879f0 */ /* 0x000fe20008001818 */
[----:B------:R-:W-:Y:S02]  /*1f80*/  UIADD3 UR4, UR10, 0x2, URZ ;  /* 0x000000020a047890 */ /* 0x000fe4000fffe03f */
[----:B------:R-:W-:Y:S01]  /*1f90*/  UIADD3 UR6, UR11, 0x2, URZ ;  /* 0x000000020b067890 */ /* 0x000fe2000fffe03f */
[----:B------:R-:W-:Y:S01]  /*1fa0*/  UMOV UR5, 0x40000040 ;  /* 0x4000004000057882 */ /* 0x000fe20000000000 */
[----:B------:R-:W-:Y:S01]  /*1fb0*/  UMOV UR7, 0x40000040 ;  /* 0x4000004000077882 */ /* 0x000fe20000000000 */
[----:B------:R-:W-:-:S02]  /*1fc0*/  WARPGROUP.DEPBAR.LE gsb0, 0x0 ;  /* 0x00008000000079c5 */ /* 0x000fc40000010000 */
        /* <DEDUP_REMOVED lines=18> */
[----:B-1----:R-:W-:Y:S01]  /*20f0*/  BPT.TRAP 0x1 ;  /* 0x000000040000795c */ /* 0x002fe20000300000 */
.L_x_33:
[----:B------:R-:W-:-:S13]  /*2100*/  ISETP.NE.AND P1, PT, R88, RZ, PT ;  /* 0x000000ff5800720c */ /* 0x000fda0003f25270 */
[----:B--23--:R-:W-:-:S05]  /*2110*/  @P1 LEA R4, R3, UR51, 0x3 ;  /* 0x0000003303041c11 */ /* 0x00cfca000f8e18ff */
[----:B------:R-:W-:-:S05]  /*2120*/  @P1 VIADD R4, R4, 0x30 ;  /* 0x0000003004041836 */ /* 0x000fca0000000000 */
[----:B------:R-:W-:-:S04]  /*2130*/  @P1 PRMT R4, R89, 0x654, R4 ;  /* 0x0000065459041816 */ /* 0x000fc80000000004 */
[----:B------:R2:W-:Y:S01]  /*2140*/  @P1 SYNCS.ARRIVE.TRANS64.RED.A1T0 RZ, [R4+URZ], RZ ;  /* 0x000000ff04ff19a7 */ /* 0x0005e2000810043f */
[----:B------:R-:W-:-:S13]  /*2150*/  ISETP.GT.U32.AND P1, PT, R19, 0x1, PT ;  /* 0x000000011300780c */ /* 0x000fda0003f24070 */
[----:B--2---:R-:W-:Y:S05]  /*2160*/  @P1 BRA `(.L_x_34) ;  /* 0x0000000000041947 */ /* 0x004fea0003800000 */
[----:B-1----:R-:W-:Y:S01]  /*2170*/  BPT.TRAP 0x1 ;  /* 0x000000040000795c */ /* 0x002fe20000300000 */
.L_x_34:
[----:B------:R-:W-:Y:S01]  /*2180*/  UIADD3 UR9, UR9, 0x1, URZ ;  /* 0x0000000109097890 */ /* 0x000fe2000fffe03f */
[C---:B------:R-:W-:Y:S01]  /*2190*/  ISETP.GT.AND P2, PT, R0.reuse, 0x1, PT ;  /* 0x000000010000780c */ /* 0x040fe20003f44270 */
[----:B------:R-:W-:Y:S01]  /*21a0*/  VIADD R0, R0, 0xffffffff ;  /* 0xffffffff00007836 */ /* 0x000fe20000000000 */
[----:B------:R-:W-:Y:S01]  /*21b0*/  IADD3 R3, R3, 0x1, RZ ;  /* 0x0000000103037810 */ /* 0x000fe20007ffe0ff */
[----:B------:R-:W-:-:S03]  /*21c0*/  UISETP.NE.AND UP0, UPT, UR9, 0x6, UPT ;  /* 0x000000060900788c */ /* 0x000fc6000bf05270 */
[C---:B------:R-:W-:Y:S01]  /*21d0*/  ISETP.NE.AND P1, PT, R3.reuse, 0x6, PT ;  /* 0x000000060300780c */ /* 0x040fe20003f25270 */
[----:B------:R-:W-:Y:S02]  /*21e0*/  USEL UR4, URZ, 0x1, UP0 ;  /* 0x000000013f047887 */ /* 0x000fe40008000000 */
[----:B------:R-:W-:Y:S01]  /*21f0*/  USEL UR9, UR9, URZ, UP0 ;  /* 0x0000003f09097287 */ /* 0x000fe20008000000 */
[----:B------:R-:W-:-:S03]  /*2200*/  SEL R3, R3, RZ, P1 ;  /* 0x000000ff03037207 */ /* 0x000fc60000800000 */
[----:B------:R-:W-:Y:S01]  /*2210*/  LOP3.LUT R6, R6, UR4, RZ, 0x3c, !PT ;  /* 0x0000000406067c12 */ /* 0x000fe2000f8e3cff */
[----:B------:R-:W-:Y:S07]  /*2220*/  @P2 BRA `(.L_x_35) ;  /* 0xfffffffc000c2947 */ /* 0x000fee000383ffff */
.L_x_28:
[----:B--23--:R-:W2:Y:S02]  /*2230*/  LDC R0, c[0x0][0x28c] ;  /* 0x0000a300ff007b82 */ /* 0x00cea40000000800 */
[----:B--2---:R-:W-:-:S13]  /*2240*/  ISETP.GE.AND P1, PT, R0, 0x1, PT ;  /* 0x000000010000780c */ /* 0x004fda0003f26270 */
[----:B------:R-:W-:Y:S05]  /*2250*/  @!P1 BRA `(.L_x_36) ;  /* 0x0000000000449947 */ /* 0x000fea0003800000 */
[----:B------:R-:W-:Y:S05]  /*2260*/  @!P0 BRA `(.L_x_37) ;  /* 0x0000000000048947 */ /* 0x000fea0003800000 */
[----:B-1----:R-:W-:Y:S01]  /*2270*/  BPT.TRAP 0x1 ;  /* 0x000000040000795c */ /* 0x002fe20000300000 */
.L_x_37:
[----:B------:R-:W-:-:S13]  /*2280*/  ISETP.NE.AND P0, PT, R88, RZ, PT ;  /* 0x000000ff5800720c */ /* 0x000fda0003f05270 */
[----:B------:R-:W-:-:S05]  /*2290*/  VOTEU.ANY UP0, P0 ;  /* 0x00000000003f7886 */ /* 0x000fca0000000100 */
[----:B------:R-:W-:-:S06]  /*22a0*/  @UP0 UIADD3 UR4, UR49, UR43, URZ ;  /* 0x0000002b31040290 */ /* 0x000fcc000fffe03f */
[----:B------:R-:W-:Y:S01]  /*22b0*/  MOV R4, UR4 ;  /* 0x0000000400047c02 */ /* 0x000fe20008000f00 */
[----:B------:R-:W-:-:S04]  /*22c0*/  IMAD.U32 R3, RZ, RZ, UR4 ;  /* 0x00000004ff037e24 */ /* 0x000fc8000f8e00ff */
[----:B------:R-:W-:-:S05]  /*22d0*/  @P0 IMAD.WIDE.U32 R4, R4, -0x55555555, RZ ;  /* 0xaaaaaaab04040825 */ /* 0x000fca00078e00ff */
[----:B------:R-:W-:-:S05]  /*22e0*/  @P0 SHF.R.U32.HI R0, RZ, 0x2, R5 ;  /* 0x00000002ff000819 */ /* 0x000fca0000011605 */
[----:B------:R-:W-:-:S05]  /*22f0*/  @P0 IMAD R0, R0, -0x6, R3 ;  /* 0xfffffffa00000824 */ /* 0x000fca00078e0203 */
[----:B------:R-:W-:-:S04]  /*2300*/  @P0 LEA R0, R0, UR51, 0x3 ;  /* 0x0000003300000c11 */ /* 0x000fc8000f8e18ff */
[----:B------:R-:W-:-:S04]  /*2310*/  @P0 IADD3 R0, R0, 0x30, RZ ;  /* 0x0000003000000810 */ /* 0x000fc80007ffe0ff */
[----:B------:R-:W-:-:S04]  /*2320*/  @P0 PRMT R0, R89, 0x654, R0 ;  /* 0x0000065459000816 */ /* 0x000fc80000000000 */
[----:B------:R2:W-:Y:S01]  /*2330*/  @P0 SYNCS.ARRIVE.TRANS64.RED.A1T0 RZ, [R0+URZ], RZ ;  /* 0x000000ff00ff09a7 */ /* 0x0005e2000810043f */
[----:B------:R-:W-:-:S13]  /*2340*/  ISETP.GT.U32.AND P0, PT, R19, 0x1, PT ;  /* 0x000000011300780c */ /* 0x000fda0003f04070 */
[----:B--2---:R-:W-:Y:S05]  /*2350*/  @P0 BRA `(.L_x_36) ;  /* 0x0000000000040947 */ /* 0x004fea0003800000 */
[----:B-1----:R-:W-:Y:S01]  /*2360*/  BPT.TRAP 0x1 ;  /* 0x000000040000795c */ /* 0x002fe20000300000 */
.L_x_36:
[----:B------:R-:W-:Y:S01]  /*2370*/  UIADD3 UR6, UR51, 0x200, URZ ;  /* 0x0000020033067890 */ /* 0x000fe2000fffe03f */
[----:B------:R-:W-:Y:S01]  /*2380*/  R2UR UR46, R22 ;  /* 0x00000000162e72ca */ /* 0x000fe200000e0000 */
[----:B------:R-:W-:Y:S01]  /*2390*/  UIADD3 UR43, UR48, UR43, URZ ;  /* 0x0000002b302b7290 */ /* 0x000fe2000fffe03f */
[----:B------:R-:W-:Y:S01]  /*23a0*/  R2UR UR45, R99 ;  /* 0x00000000632d72ca */ /* 0x000fe200000e0000 */
[----:B------:R-:W-:Y:S02]  /*23b0*/  UISETP.GE.U32.AND UP1, UPT, UR48, 0x6, UPT ;  /* 0x000000063000788c */ /* 0x000fe4000bf26070 */
[----:B------:R-:W-:Y:S02]  /*23c0*/  ULOP3.LUT UP2, URZ, UR6, 0x1bf, URZ, 0xc0, !UPT ;  /* 0x000001bf063f7892 */ /* 0x000fe4000f84c03f */
[----:B------:R-:W-:-:S04]  /*23d0*/  UISETP.GT.U32.AND UP0, UPT, UR43, 0x5, UPT ;  /* 0x000000052b00788c */ /* 0x000fc8000bf04070 */
[----:B------:R-:W-:Y:S01]  /*23e0*/  UISETP.LT.U32.AND UP0, UPT, UR48, 0x6, UP0 ;  /* 0x000000063000788c */ /* 0x000fe20008701070 */
[----:B------:R-:W-:Y:S01]  /*23f0*/  PLOP3.LUT P0, PT, PT, PT, UP2, 0x80, 0x0 ;  /* 0x000000000000781c */ /* 0x000fe20003f0f028 */
[----:B------:R-:W-:Y:S02]  /*2400*/  USHF.L.U32 UR46, UR46, 0x7, URZ ;  /* 0x000000072e2e7899 */ /* 0x000fe4000800063f */
[----:B------:R-:W-:Y:S02]  /*2410*/  @UP1 UIMAD.WIDE.U32 UR4, UR43, -0x55555555, URZ ;  /* 0xaaaaaaab2b0418a5 */ /* 0x000fe4000f8e003f */
[----:B------:R-:W-:Y:S02]  /*2420*/  USEL UR6, URZ, 0x1, !UP0 ;  /* 0x000000013f067887 */ /* 0x000fe4000c000000 */
[----:B------:R-:W-:Y:S02]  /*2430*/  @UP1 USHF.R.U32.HI UR4, URZ, 0x2, UR5 ;  /* 0x000000023f041899 */ /* 0x000fe40008011605 */
[----:B------:R-:W-:-:S02]  /*2440*/  ULOP3.LUT UR42, UR42, UR6, URZ, 0x3c, !UPT ;  /* 0x000000062a2a7292 */ /* 0x000fc4000f8e3c3f */
[----:B------:R-:W-:Y:S02]  /*2450*/  USHF.L.U32 UR45, UR45, 0x7, URZ ;  /* 0x000000072d2d7899 */ /* 0x000fe4000800063f */
[----:B------:R-:W-:Y:S01]  /*2460*/  @UP1 ULOP3.LUT UR42, UR42, 0x1, UR4, 0x78, !UPT ;  /* 0x000000012a2a1892 */ /* 0x000fe2000f8e7804 */
[----:B------:R-:W-:Y:S11]  /*2470*/  @!P0 BRA `(.L_x_38) ;  /* 0x00000000007c8947 */ /* 0x000ff60003800000 */
[----:B------:R-:W-:Y:S01]  /*2480*/  MOV R22, 0x0 ;  /* 0x0000000000167802 */ /* 0x000fe20000000f00 */
[----:B------:R-:W-:Y:S01]  /*2490*/  ULDC.64 UR4, c[0x4][0x80] ;  /* 0x0100200000047ab9 */ /* 0x000fe20000000a00 */
[----:B------:R-:W-:Y:S01]  /*24a0*/  ULDC.64 UR6, c[0x4][0x10] ;  /* 0x0100040000067ab9 */ /* 0x000fe20000000a00 */
[----:B------:R-:W-:Y:S01]  /*24b0*/  IMAD.U32 R4, RZ, RZ, UR4 ;  /* 0x00000004ff047e24 */ /* 0x000fe2000f8e00ff */
[----:B------:R2:W3:Y:S01]  /*24c0*/  LDC.64 R14, c[0x4][R22] ;  /* 0x01000000160e7b82 */ /* 0x0004e20000000a00 */
[----:B------:R-:W-:Y:S01]  /*24d0*/  MOV R5, UR5 ;  /* 0x0000000500057c02 */ /* 0x000fe20008000f00 */
[----:B------:R-:W-:Y:S01]  /*24e0*/  ULDC.64 UR4, c[0x4][0x88] ;  /* 0x0100220000047ab9 */ /* 0x000fe20000000a00 */
[----:B------:R-:W-:Y:S01]  /*24f0*/  IMAD.U32 R10, RZ, RZ, UR6 ;  /* 0x00000006ff0a7e24 */ /* 0x000fe2000f8e00ff */
[----:B------:R-:W-:Y:S01]  /*2500*/  MOV R7, UR5 ;  /* 0x0000000500077c02 */ /* 0x000fe20008000f00 */
[----:B------:R-:W-:Y:S01]  /*2510*/  IMAD.U32 R6, RZ, RZ, UR4 ;  /* 0x00000004ff067e24 */ /* 0x000fe2000f8e00ff */
[----:B------:R-:W-:Y:S01]  /*2520*/  MOV R11, UR7 ;  /* 0x00000007000b7c02 */ /* 0x000fe20008000f00 */
[----:B------:R-:W-:Y:S01]  /*2530*/  IMAD.MOV.U32 R8, RZ, RZ, 0x70 ;  /* 0x00000070ff087424 */ /* 0x000fe200078e00ff */
[----:B------:R-:W-:Y:S01]  /*2540*/  MOV R12, 0x1 ;  /* 0x00000001000c7802 */ /* 0x000fe20000000f00 */
[----:B--2---:R-:W-:-:S07]  /*2550*/  IMAD.MOV.U32 R13, RZ, RZ, RZ ;  /* 0x000000ffff0d7224 */ /* 0x004fce00078e00ff */
[----:B------:R-:W-:-:S07]  /*2560*/  LEPC R20, `(.L_x_39) ;  /* 0x000000001014794e */ /* 0x000fce0000000000 */
[----:B-1-3-5:R-:W-:Y:S05]  /*2570*/  CALL.ABS.NOINC R14 ;  /* 0x000000000e007343 */ /* 0x02afea0003c00000 */
.L_x_39:
[----:B------:R-:W1:Y:S01]  /*2580*/  LDC.64 R22, c[0x4][R22] ;  /* 0x0100000016167b82 */ /* 0x000e620000000a00 */
[----:B------:R-:W-:Y:S01]  /*2590*/  ULDC.64 UR4, c[0x4][0x80] ;  /* 0x0100200000047ab9 */ /* 0x000fe20000000a00 */
[----:B------:R-:W-:Y:S01]  /*25a0*/  ULDC.64 UR6, c[0x4][0x10] ;  /* 0x0100040000067ab9 */ /* 0x000fe20000000a00 */
[----:B------:R-:W-:Y:S01]  /*25b0*/  MOV R4, UR4 ;  /* 0x0000000400047c02 */ /* 0x000fe20008000f00 */
        /* <DEDUP_REMOVED lines=8> */
[----:B------:R-:W-:-:S07]  /*2640*/  MOV R13, RZ ;  /* 0x000000ff000d7202 */ /* 0x000fce0000000f00 */
[----:B------:R-:W-:-:S07]  /*2650*/  LEPC R20, `(.L_x_38) ;  /* 0x000000001014794e */ /* 0x000fce0000000000 */
[----:B-1----:R-:W-:Y:S05]  /*2660*/  CALL.ABS.NOINC R22 ;  /* 0x0000000016007343 */ /* 0x002fea0003c00000 */
.L_x_38:
[----:B------:R-:W2:Y:S02]  /*2670*/  LDC.64 R8, c[0x0][0x590] ;  /* 0x00016400ff087b82 */ /* 0x000ea40000000a00 */
[----:B--2---:R-:W-:-:S04]  /*2680*/  ISETP.NE.U32.AND P2, PT, R8, RZ, PT ;  /* 0x000000ff0800720c */ /* 0x004fc80003f45070 */
[----:B------:R-:W-:-:S13]  /*2690*/  ISETP.NE.AND.EX P2, PT, R9, RZ, PT, P2 ;  /* 0x000000ff0900720c */ /* 0x000fda0003f45320 */
[----:B------:R-:W-:Y:S05]  /*26a0*/  @!P2 BRA `(.L_x_40) ;  /* 0x000000000034a947 */ /* 0x000fea0003800000 */
[----:B------:R-:W-:Y:S02]  /*26b0*/  ULDC.64 UR4, c[0x0][0x588] ;  /* 0x0001620000047ab9 */ /* 0x000fe40000000a00 */
[----:B------:R-:W-:-:S04]  /*26c0*/  ISETP.NE.U32.AND P0, PT, RZ, UR4, PT ;  /* 0x00000004ff007c0c */ /* 0x000fc8000bf05070 */
[----:B------:R-:W-:-:S13]  /*26d0*/  ISETP.NE.AND.EX P0, PT, RZ, UR5, PT, P0 ;  /* 0x00000005ff007c0c */ /* 0x000fda000bf05300 */
[----:B------:R-:W-:Y:S05]  /*26e0*/  @!P0 BRA `(.L_x_41) ;  /* 0x0000000000188947 */ /* 0x000fea0003800000 */
[----:B------:R-:W2:Y:S01]  /*26f0*/  LDC.64 R4, c[0x0][0x588] ;  /* 0x00016200ff047b82 */ /* 0x000ea20000000a00 */
[----:B------:R-:W-:-:S04]  /*2700*/  IMAD R3, R8, UR47, RZ ;  /* 0x0000002f08037c24 */ /* 0x000fc8000f8e02ff */
[----:B--2---:R-:W-:-:S05]  /*2710*/  IMAD.WIDE R4, R3, 0x4, R4 ;  /* 0x0000000403047825 */ /* 0x004fca00078e0204 */
[----:B-----5:R2:W5:Y:S01]  /*2720*/  LDG.E R94, desc[UR52][R4.64] ;  /* 0x00000034045e7981 */ /* 0x020562000c1e1900 */
[----:B------:R-:W-:Y:S01]  /*2730*/  IMAD.MOV.U32 R90, RZ, RZ, 0x1 ;  /* 0x00000001ff5a7424 */ /* 0x000fe200078e00ff */
[----:B------:R-:W-:Y:S06]  /*2740*/  BRA `(.L_x_40) ;  /* 0x00000000000c7947 */ /* 0x000fec0003800000 */
.L_x_41:
[----:B------:R-:W-:Y:S01]  /*2750*/  ULDC UR4, c[0x0][0x580] ;  /* 0x0001600000047ab9 */ /* 0x000fe20000000800 */
[----:B------:R-:W-:Y:S01]  /*2760*/  MOV R90, 0x1 ;  /* 0x00000001005a7802 */ /* 0x000fe20000000f00 */
[----:B-----5:R-:W-:-:S07]  /*2770*/  IMAD.U32 R94, RZ, RZ, UR4 ;  /* 0x00000004ff5e7e24 */ /* 0x020fce000f8e00ff */
.L_x_40:
[----:B------:R-:W3:Y:S02]  /*2780*/  LDC.64 R6, c[0x0][0x5b0] ;  /* 0x00016c00ff067b82 */ /* 0x000ee40000000a00 */
[----:B---3--:R-:W-:-:S04]  /*2790*/  ISETP.NE.U32.AND P0, PT, R6, RZ, PT ;  /* 0x000000ff0600720c */ /* 0x008fc80003f05070 */
[----:B------:R-:W-:-:S13]  /*27a0*/  ISETP.NE.AND.EX P0, PT, R7, RZ, PT, P0 ;  /* 0x000000ff0700720c */ /* 0x000fda0003f05300 */
[----:B------:R-:W-:Y:S05]  /*27b0*/  @!P0 BRA `(.L_x_42) ;  /* 0x00000000002c8947 */ /* 0x000fea0003800000 */
[----:B------:R-:W-:Y:S02]  /*27c0*/  ULDC.64 UR4, c[0x0][0x5a8] ;  /* 0x00016a0000047ab9 */ /* 0x000fe40000000a00 */
[----:B------:R-:W-:-:S04]  /*27d0*/  ISETP.NE.U32.AND P0, PT, RZ, UR4, PT ;  /* 0x00000004ff007c0c */ /* 0x000fc8000bf05070 */
[----:B------:R-:W-:-:S13]  /*27e0*/  ISETP.NE.AND.EX P0, PT, RZ, UR5, PT, P0 ;  /* 0x00000005ff007c0c */ /* 0x000fda000bf05300 */
[----:B------:R-:W-:Y:S05]  /*27f0*/  @!P0 BRA `(.L_x_43) ;  /* 0x0000000000148947 */ /* 0x000fea0003800000 */
[----:B--2---:R-:W2:Y:S01]  /*2800*/  LDC.64 R4, c[0x0][0x5a8] ;  /* 0x00016a00ff047b82 */ /* 0x004ea20000000a00 */
[----:B------:R-:W-:-:S04]  /*2810*/  IMAD R3, R6, UR47, RZ ;  /* 0x0000002f06037c24 */ /* 0x000fc8000f8e02ff */
[----:B--2---:R-:W-:-:S05]  /*2820*/  IMAD.WIDE R4, R3, 0x4, R4 ;  /* 0x0000000403047825 */ /* 0x004fca00078e0204 */
[----:B-----5:R3:W5:Y:S01]  /*2830*/  LDG.E R93, desc[UR52][R4.64] ;  /* 0x00000034045d7981 */ /* 0x020762000c1e1900 */
[----:B------:R-:W-:Y:S05]  /*2840*/  BRA `(.L_x_42) ;  /* 0x0000000000087947 */ /* 0x000fea0003800000 */
.L_x_43:
[----:B------:R-:W-:Y:S02]  /*2850*/  ULDC UR4, c[0x0][0x5a0] ;  /* 0x0001680000047ab9 */ /* 0x000fe40000000800 */
[----:B-----5:R-:W-:-:S07]  /*2860*/  MOV R93, UR4 ;  /* 0x00000004005d7c02 */ /* 0x020fce0008000f00 */
.L_x_42:
[----:B------:R-:W-:Y:S01]  /*2870*/  ULDC.64 UR4, c[0x0][0x588] ;  /* 0x0001620000047ab9 */ /* 0x000fe20000000a00 */
[----:B------:R-:W-:Y:S01]  /*2880*/  ISETP.NE.U32.AND P3, PT, R8, RZ, PT ;  /* 0x000000ff0800720c */ /* 0x000fe20003f65070 */
[----:B------:R-:W-:Y:S02]  /*2890*/  UISETP.NE.U32.AND UP0, UPT, UR4, URZ, UPT ;  /* 0x0000003f0400728c */ /* 0x000fe4000bf05070 */
[----:B------:R-:W-:Y:S02]  /*28a0*/  ISETP.NE.U32.AND P4, PT, RZ, UR4, PT ;  /* 0x00000004ff007c0c */ /* 0x000fe4000bf85070 */
[----:B------:R-:W-:Y:S01]  /*28b0*/  ISETP.NE.AND.EX P3, PT, R9, RZ, PT, P3 ;  /* 0x000000ff0900720c */ /* 0x000fe20003f65330 */
[----:B------:R-:W-:Y:S02]  /*28c0*/  UISETP.NE.AND.EX UP0, UPT, UR5, URZ, UPT, UP0 ;  /* 0x0000003f0500728c */ /* 0x000fe4000bf05300 */
[----:B------:R-:W-:Y:S02]  /*28d0*/  ISETP.NE.AND.EX P4, PT, RZ, UR5, PT, P4 ;  /* 0x00000005ff007c0c */ /* 0x000fe4000bf85340 */
[----:B------:R-:W-:-:S02]  /*28e0*/  PLOP3.LUT P0, PT, PT, PT, PT, 0x8, 0x0 ;  /* 0x000000000000781c */ /* 0x000fc40003f0e170 */
[----:B------:R-:W-:-:S04]  /*28f0*/  PLOP3.LUT P1, PT, PT, PT, UP0, 0x80, 0x0 ;  /* 0x000000000000781c */ /* 0x000fc80003f2f008 */
[----:B------:R-:W-:-:S05]  /*2900*/  PLOP3.LUT P1, PT, P1, PT, PT, 0x8, 0x0 ;  /* 0x000000000000781c */ /* 0x000fca0000f2e170 */
[----:B------:R-:W-:Y:S08]  /*2910*/  @P4 BRA P3, `(.L_x_44) ;  /* 0x0000000000244947 */ /* 0x000ff00001800000 */
[----:B------:R-:W-:Y:S04]  /*2920*/  BSSY B0, `(.L_x_44) ;  /* 0x0000008000007945 */ /* 0x000fe80003800000 */
[----:B------:R-:W-:Y:S05]  /*2930*/  @!P2 BRA `(.L_x_45) ;  /* 0x000000000014a947 */ /* 0x000fea0003800000 */
[----:B------:R-:W-:Y:S02]  /*2940*/  LOP3.LUT P3, RZ, R90, 0xff, RZ, 0xc0, !PT ;  /* 0x000000ff5aff7812 */ /* 0x000fe4000786c0ff */
[----:B------:R-:W-:-:S11]  /*2950*/  PLOP3.LUT P0, PT, P1, PT, PT, 0x80, 0x0 ;  /* 0x000000000000781c */ /* 0x000fd60000f0f070 */
[----:B------:R-:W-:Y:S05]  /*2960*/  @!P3 BRA `(.L_x_46) ;  /* 0x00000000000cb947 */ /* 0x000fea0003800000 */
[----:B-----5:R-:W-:Y:S01]  /*2970*/  FSETP.EQ.AND P0, PT, R94, RZ, PT ;  /* 0x000000ff5e00720b */ /* 0x020fe20003f02000 */
[----:B------:R-:W-:-:S12]  /*2980*/  BRA `(.L_x_46) ;  /* 0x0000000000047947 */ /* 0x000fd80003800000 */
.L_x_45:
[----:B-----5:R-:W-:-:S13]  /*2990*/  FSETP.EQ.AND P0, PT, R94, RZ, PT ;  /* 0x000000ff5e00720b */ /* 0x020fda0003f02000 */
.L_x_46:
[----:B-1----:R-:W-:Y:S05]  /*29a0*/  BSYNC B0 ;  /* 0x0000000000007941 */ /* 0x002fea0003800000 */
.L_x_44:
[----:B------:R-:W-:Y:S04]  /*29b0*/  BSSY B0, `(.L_x_47) ;  /* 0x0000007000007945 */ /* 0x000fe80003800000 */
[----:B------:R-:W-:Y:S05]  /*29c0*/  @!P2 BRA `(.L_x_48) ;  /* 0x000000000010a947 */ /* 0x000fea0003800000 */
[----:B------:R-:W-:-:S13]  /*29d0*/  LOP3.LUT P2, RZ, R90, 0xff, RZ, 0xc0, !PT ;  /* 0x000000ff5aff7812 */ /* 0x000fda000784c0ff */
[----:B------:R-:W-:Y:S05]  /*29e0*/  @!P2 BRA `(.L_x_49) ;  /* 0x00000000000ca947 */ /* 0x000fea0003800000 */
[----:B-----5:R-:W-:Y:S01]  /*29f0*/  FSETP.EQ.AND P1, PT, R94, RZ, PT ;  /* 0x000000ff5e00720b */ /* 0x020fe20003f22000 */
[----:B------:R-:W-:-:S12]  /*2a00*/  BRA `(.L_x_49) ;  /* 0x0000000000047947 */ /* 0x000fd80003800000 */
.L_x_48:
[----:B-----5:R-:W-:-:S13]  /*2a10*/  FSETP.EQ.AND P1, PT, R94, RZ, PT ;  /* 0x000000ff5e00720b */ /* 0x020fda0003f22000 */
.L_x_49:
[----:B-1----:R-:W-:Y:S05]  /*2a20*/  BSYNC B0 ;  /* 0x0000000000007941 */ /* 0x002fea0003800000 */
.L_x_47:
[----:B------:R-:W-:Y:S01]  /*2a30*/  BSSY B0, `(.L_x_50) ;  /* 0x000001b000007945 */ /* 0x000fe20003800000 */
[----:B------:R-:W-:Y:S01]  /*2a40*/  LOP3.LUT R95, R95, 0x1, RZ, 0x3c, !PT ;  /* 0x000000015f5f7812 */ /* 0x000fe200078e3cff */
[----:B------:R-:W-:Y:S01]  /*2a50*/  IMAD.MOV.U32 R6, RZ, RZ, RZ ;  /* 0x000000ffff067224 */ /* 0x000fe200078e00ff */
[----:B------:R-:W-:Y:S02]  /*2a60*/  CS2R R10, SRZ ;  /* 0x00000000000a7805 */ /* 0x000fe4000001ff00 */
[----:B------:R-:W-:Y:S02]  /*2a70*/  CS2R R8, SRZ ;  /* 0x0000000000087805 */ /* 0x000fe4000001ff00 */
[----:B------:R-:W-:Y:S02]  /*2a80*/  CS2R R14, SRZ ;  /* 0x00000000000e7805 */ /* 0x000fe4000001ff00 */
[----:B------:R-:W-:Y:S01]  /*2a90*/  CS2R R12, SRZ ;  /* 0x00000000000c7805 */ /* 0x000fe2000001ff00 */
[----:B------:R-:W-:Y:S06]  /*2aa0*/  @P0 BRA `(.L_x_51) ;  /* 0x00000000004c0947 */ /* 0x000fec0003800000 */
[----:B------:R-:W-:-:S13]  /*2ab0*/  ISETP.NE.AND P2, PT, R105, 0x3, PT ;  /* 0x000000036900780c */ /* 0x000fda0003f45270 */
[----:B------:R-:W-:Y:S05]  /*2ac0*/  @!P2 BRA `(.L_x_52) ;  /* 0x000000000004a947 */ /* 0x000fea0003800000 */
[----:B------:R-:W-:Y:S01]  /*2ad0*/  BPT.TRAP 0x1 ;  /* 0x000000040000795c */ /* 0x000fe20000300000 */
.L_x_52:
[----:B------:R-:W-:Y:S01]  /*2ae0*/  SHF.L.U32 R3, R95, 0x1f, RZ ;  /* 0x0000001f5f037819 */ /* 0x000fe200000006ff */
[----:B------:R-:W-:Y:S01]  /*2af0*/  BSSY B1, `(.L_x_53) ;  /* 0x0000005000017945 */ /* 0x000fe20003800000 */
[----:B------:R-:W-:Y:S02]  /*2b00*/  @!P1 LEA R0, R92, UR51, 0x1 ;  /* 0x000000335c009c11 */ /* 0x000fe4000f8e08ff */
[----:B------:R-:W1:Y:S01]  /*2b10*/  SYNCS.PHASECHK.TRANS64.TRYWAIT P2, [UR51+0x60], R3 ;  /* 0x00006003ff0075a7 */ /* 0x000e620008040173 */
[----:B------:R-:W-:Y:S01]  /*2b20*/  MOV R15, RZ ;  /* 0x000000ff000f7202 */ /* 0x000fe20000000f00 */
[----:B-1----:R-:W-:Y:S06]  /*2b30*/  @!P2 BRA `(.L_x_54) ;  /* 0x000000ac00a0a947 */ /* 0x002fec0003800000 */
.L_x_363:
[----:B------:R-:W-:Y:S05]  /*2b40*/  BSYNC B1 ;  /* 0x0000000000017941 */ /* 0x000fea0003800000 */
.L_x_53:
[----:B------:R-:W-:Y:S01]  /*2b50*/  IMAD.MOV.U32 R14, RZ, RZ, RZ ;  /* 0x000000ffff0e7224 */ /* 0x000fe200078e00ff */
[----:B------:R-:W-:Y:S02]  /*2b60*/  CS2R R12, SRZ ;  /* 0x00000000000c7805 */ /* 0x000fe4000001ff00 */
[----:B------:R-:W-:Y:S02]  /*2b70*/  MOV R10, RZ ;  /* 0x000000ff000a7202 */ /* 0x000fe40000000f00 */
[----:B------:R-:W-:Y:S01]  /*2b80*/  CS2R R8, SRZ ;  /* 0x0000000000087805 */ /* 0x000fe2000001ff00 */
[----:B-1----:R-:W-:Y:S01]  /*2b90*/  @!P1 IMAD R3, R97, 0x2, R0 ;  /* 0x0000000261039824 */ /* 0x002fe200078e0200 */
[----:B------:R-:W-:Y:S05]  /*2ba0*/  @!P1 WARPSYNC.ALL ;  /* 0x0000000000009948 */ /* 0x000fea0003800000 */
[----:B------:R1:W4:Y:S01]  /*2bb0*/  @!P1 LDSM.16.M88.4 R12, [R0+0x200] ;  /* 0x00020000000c983b */ /* 0x0003220000000200 */
[----:B------:R-:W-:-:S03]  /*2bc0*/  MOV R6, 0x1 ;  /* 0x0000000100067802 */ /* 0x000fc60000000f00 */
[----:B------:R1:W1:Y:S04]  /*2bd0*/  @!P1 LDSM.16.M88.4 R8, [R3+0x200] ;  /* 0x000200000308983b */ /* 0x0002680000000200 */
.L_x_51:
[----:B------:R-:W-:Y:S05]  /*2be0*/  BSYNC B0 ;  /* 0x0000000000007941 */ /* 0x000fea0003800000 */
.L_x_50:
[C---:B-1--4-:R-:W-:Y:S01]  /*2bf0*/  IMAD.U32 R3, R12.reuse, 0x10000, RZ ;  /* 0x000100000c037824 */ /* 0x052fe200078e00ff */
[----:B--23--:R-:W-:Y:S01]  /*2c00*/  LOP3.LUT R5, R12, 0xffff0000, RZ, 0xc0, !PT ;  /* 0xffff00000c057812 */ /* 0x00cfe200078ec0ff */
[C---:B------:R-:W-:Y:S01]  /*2c10*/  IMAD.U32 R109, R8.reuse, 0x10000, RZ ;  /* 0x00010000086d7824 */ /* 0x040fe200078e00ff */
[----:B------:R-:W-:Y:S01]  /*2c20*/  LOP3.LUT R111, R8, 0xffff0000, RZ, 0xc0, !PT ;  /* 0xffff0000086f7812 */ /* 0x000fe200078ec0ff */
[----:B-----5:R-:W-:Y:S01]  /*2c30*/  FMUL R8, R94, R3 ;  /* 0x000000035e087220 */ /* 0x020fe20000400000 */
[C---:B------:R-:W-:Y:S01]  /*2c40*/  IMAD.U32 R117, R10.reuse, 0x10000, RZ ;  /* 0x000100000a757824 */ /* 0x040fe200078e00ff */
[----:B------:R-:W-:Y:S01]  /*2c50*/  LOP3.LUT R119, R10, 0xffff0000, RZ, 0xc0, !PT ;  /* 0xffff00000a777812 */ /* 0x000fe200078ec0ff */
[C---:B------:R-:W-:Y:S01]  /*2c60*/  FMUL R10, R94.reuse, R5 ;  /* 0x000000055e0a7220 */ /* 0x040fe20000400000 */
[----:B------:R-:W-:Y:S01]  /*2c70*/  SHF.L.U32 R21, R13, 0x10, RZ ;  /* 0x000000100d157819 */ /* 0x000fe200000006ff */
[----:B------:R-:W-:Y:S02]  /*2c80*/  IMAD.MOV.U32 R130, RZ, RZ, 0x3bbb989d ;  /* 0x3bbb989dff827424 */ /* 0x000fe400078e00ff */
[----:B------:R-:W-:Y:S01]  /*2c90*/  FFMA R7, R93, R24, R8 ;  /* 0x000000185d077223 */ /* 0x000fe20000000008 */
[----:B------:R-:W-:Y:S01]  /*2ca0*/  LOP3.LUT R13, R13, 0xffff0000, RZ, 0xc0, !PT ;  /* 0xffff00000d0d7812 */ /* 0x000fe200078ec0ff */
[----:B------:R-:W-:Y:S01]  /*2cb0*/  FFMA R25, R93, R25, R10 ;  /* 0x000000195d197223 */ /* 0x000fe2000000000a */
[----:B------:R-:W-:Y:S01]  /*2cc0*/  MOV R132, 0x437c0000 ;  /* 0x437c000000847802 */ /* 0x000fe20000000f00 */
[----:B------:R-:W-:Y:S01]  /*2cd0*/  FMUL R12, R94, R21 ;  /* 0x000000155e0c7220 */ /* 0x000fe20000400000 */
[-C--:B------:R-:W-:Y:S01]  /*2ce0*/  FFMA.SAT R0, -R7, R130.reuse, 0.5 ;  /* 0x3f00000007007423 */ /* 0x080fe20000002182 */
[C---:B------:R-:W-:Y:S01]  /*2cf0*/  IMAD.U32 R23, R14.reuse, 0x10000, RZ ;  /* 0x000100000e177824 */ /* 0x040fe200078e00ff */
[----:B------:R-:W-:Y:S01]  /*2d00*/  LOP3.LUT R99, R14, 0xffff0000, RZ, 0xc0, !PT ;  /* 0xffff00000e637812 */ /* 0x000fe200078ec0ff */
[----:B------:R-:W-:Y:S01]  /*2d10*/  FMUL R14, R94, R13 ;  /* 0x0000000d5e0e7220 */ /* 0x000fe20000400000 */
[----:B------:R-:W-:Y:S01]  /*2d20*/  SHF.L.U32 R113, R9, 0x10, RZ ;  /* 0x0000001009717819 */ /* 0x000fe200000006ff */
[----:B------:R-:W-:Y:S01]  /*2d30*/  FFMA.SAT R5, -R25, R130, 0.5 ;  /* 0x3f00000019057423 */ /* 0x000fe20000002182 */
[----:B------:R-:W-:Y:S01]  /*2d40*/  LOP3.LUT R115, R9, 0xffff0000, RZ, 0xc0, !PT ;  /* 0xffff000009737812 */ /* 0x000fe200078ec0ff */
[----:B------:R-:W-:Y:S01]  /*2d50*/  FFMA R9, R93, R26, R12 ;  /* 0x0000001a5d097223 */ /* 0x000fe2000000000c */
[C---:B------:R-:W-:Y:S01]  /*2d60*/  SHF.L.U32 R101, R15.reuse, 0x10, RZ ;  /* 0x000000100f657819 */ /* 0x040fe200000006ff */
[-C--:B------:R-:W-:Y:S01]  /*2d70*/  FFMA.RM R0, R0, R132.reuse, 12582913 ;  /* 0x4b40000100007423 */ /* 0x080fe20000004084 */
[----:B------:R-:W-:Y:S01]  /*2d80*/  LOP3.LUT R15, R15, 0xffff0000, RZ, 0xc0, !PT ;  /* 0xffff00000f0f7812 */ /* 0x000fe200078ec0ff */
[----:B------:R-:W-:Y:S01]  /*2d90*/  FFMA.RM R21, R5, R132, 12582913 ;  /* 0x4b40000105157423 */ /* 0x000fe20000004084 */
[----:B------:R-:W-:Y:S01]  /*2da0*/  FFMA R27, R93, R27, R14 ;  /* 0x0000001b5d1b7223 */ /* 0x000fe2000000000e */
[----:B------:R-:W-:Y:S01]  /*2db0*/  FMUL R20, R94, R23 ;  /* 0x000000175e147220 */ /* 0x000fe20000400000 */
[-C--:B------:R-:W-:Y:S01]  /*2dc0*/  FFMA.SAT R5, -R9, R130.reuse, 0.5 ;  /* 0x3f00000009057423 */ /* 0x080fe20000002182 */
[----:B------:R-:W-:Y:S01]  /*2dd0*/  FADD R4, R0, -12583039 ;  /* 0xcb40007f00047421 */ /* 0x000fe20000000000 */
[C---:B------:R-:W-:Y:S01]  /*2de0*/  FMUL R100, R94.reuse, R15 ;  /* 0x0000000f5e647220 */ /* 0x040fe20000400000 */
[----:B------:R-:W-:Y:S01]  /*2df0*/  SHF.L.U32 R121, R11, 0x10, RZ ;  /* 0x000000100b797819 */ /* 0x000fe200000006ff */
[----:B------:R-:W-:Y:S01]  /*2e00*/  FFMA.SAT R15, -R27, R130, 0.5 ;  /* 0x3f0000001b0f7423 */ /* 0x000fe20000002182 */
[----:B------:R-:W-:Y:S01]  /*2e10*/  LOP3.LUT R3, R11, 0xffff0000, RZ, 0xc0, !PT ;  /* 0xffff00000b037812 */ /* 0x000fe200078ec0ff */
[----:B------:R-:W-:Y:S01]  /*2e20*/  FADD R104, R21, -12583039 ;  /* 0xcb40007f15687421 */ /* 0x000fe20000000000 */
[----:B------:R-:W-:Y:S01]  /*2e30*/  FFMA.RM R23, R5, R132, 12582913 ;  /* 0x4b40000105177423 */ /* 0x000fe20000004084 */
[----:B------:R-:W-:Y:S01]  /*2e40*/  FFMA R11, R93, R28, R20 ;  /* 0x0000001c5d0b7223 */ /* 0x000fe20000000014 */
[C---:B------:R-:W-:Y:S01]  /*2e50*/  FMUL R22, R94.reuse, R99 ;  /* 0x000000635e167220 */ /* 0x040fe20000400000 */
[----:B------:R-:W-:Y:S01]  /*2e60*/  FFMA R4, -R7, 1.4426950216293334961, -R4 ;  /* 0x3fb8aa3b07047823 */ /* 0x000fe20000000904 */
[----:B------:R-:W-:Y:S01]  /*2e70*/  FFMA.RM R99, R15, R132, 12582913 ;  /* 0x4b4000010f637423 */ /* 0x000fe20000004084 */
[----:B------:R-:W-:Y:S01]  /*2e80*/  FFMA R106, -R25, 1.4426950216293334961, -R104 ;  /* 0x3fb8aa3b196a7823 */ /* 0x000fe20000000968 */
[----:B------:R-:W-:Y:S01]  /*2e90*/  FADD R108, R23, -12583039 ;  /* 0xcb40007f176c7421 */ /* 0x000fe20000000000 */
[----:B------:R-:W-:Y:S01]  /*2ea0*/  FFMA.SAT R15, -R11, R130, 0.5 ;  /* 0x3f0000000b0f7423 */ /* 0x000fe20000002182 */
[----:B------:R-:W-:Y:S01]  /*2eb0*/  FFMA R4, -R7, 1.925963033500011079e-08, R4 ;  /* 0x32a5706007047823 */ /* 0x000fe20000000104 */
[----:B------:R-:W-:Y:S01]  /*2ec0*/  FFMA R29, R93, R29, R22 ;  /* 0x0000001d5d1d7223 */ /* 0x000fe20000000016 */
[C---:B------:R-:W-:Y:S01]  /*2ed0*/  FMUL R24, R94.reuse, R101 ;  /* 0x000000655e187220 */ /* 0x040fe20000400000 */
[----:B------:R-:W-:Y:S01]  /*2ee0*/  FFMA R13, -R25, 1.925963033500011079e-08, R106 ;  /* 0x32a57060190d7823 */ /* 0x000fe2000000016a */
[----:B------:R-:W-:Y:S01]  /*2ef0*/  FFMA R108, -R9, 1.4426950216293334961, -R108 ;  /* 0x3fb8aa3b096c7823 */ /* 0x000fe2000000096c */
[----:B------:R-:W-:Y:S01]  /*2f00*/  FFMA.RM R101, R15, R132, 12582913 ;  /* 0x4b4000010f657423 */ /* 0x000fe20000004084 */
[----:B------:R1:W2:Y:S01]  /*2f10*/  MUFU.EX2 R5, R4 ;  /* 0x0000000400057308 */ /* 0x0002a20000000800 */
[----:B------:R-:W-:Y:S01]  /*2f20*/  FFMA.SAT R15, -R29, R130, 0.5 ;  /* 0x3f0000001d0f7423 */ /* 0x000fe20000002182 */
[C---:B------:R-:W-:Y:S01]  /*2f30*/  FMUL R102, R94.reuse, R109 ;  /* 0x0000006d5e667220 */ /* 0x040fe20000400000 */
[----:B------:R-:W-:Y:S01]  /*2f40*/  FFMA R108, -R9, 1.925963033500011079e-08, R108 ;  /* 0x32a57060096c7823 */ /* 0x000fe2000000016c */
[C---:B------:R-:W-:Y:S01]  /*2f50*/  FMUL R104, R94.reuse, R113 ;  /* 0x000000715e687220 */ /* 0x040fe20000400000 */
[----:B------:R-:W-:Y:S01]  /*2f60*/  FFMA.RM R109, R15, R132, 12582913 ;  /* 0x4b4000010f6d7423 */ /* 0x000fe20000004084 */
[C---:B------:R-:W-:Y:S01]  /*2f70*/  FMUL R28, R94.reuse, R115 ;  /* 0x000000735e1c7220 */ /* 0x040fe20000400000 */
[C---:B------:R-:W-:Y:S01]  /*2f80*/  FMUL R26, R94.reuse, R111 ;  /* 0x0000006f5e1a7220 */ /* 0x040fe20000400000 */
[----:B------:R3:W-:Y:S01]  /*2f90*/  MUFU.EX2 R110, R13 ;  /* 0x0000000d006e7308 */ /* 0x0007e20000000800 */
[----:B-1----:R-:W-:Y:S01]  /*2fa0*/  FADD R4, R99, -12583039 ;  /* 0xcb40007f63047421 */ /* 0x002fe20000000000 */
[C---:B------:R-:W-:Y:S01]  /*2fb0*/  FFMA R34, R93.reuse, R34, R104 ;  /* 0x000000225d227223 */ /* 0x040fe20000000068 */
[----:B------:R-:W-:Y:S01]  /*2fc0*/  FMUL R106, R94, R117 ;  /* 0x000000755e6a7220 */ /* 0x000fe20000400000 */
[----:B------:R-:W-:Y:S01]  /*2fd0*/  FFMA R31, R93, R31, R100 ;  /* 0x0000001f5d1f7223 */ /* 0x000fe20000000064 */
[----:B------:R-:W-:Y:S01]  /*2fe0*/  FFMA R112, -R27, 1.4426950216293334961, -R4 ;  /* 0x3fb8aa3b1b707823 */ /* 0x000fe20000000904 */
[----:B------:R-:W-:Y:S01]  /*2ff0*/  FFMA.SAT R117, -R34, R130, 0.5 ;  /* 0x3f00000022757423 */ /* 0x000fe20000002182 */
[C---:B------:R-:W-:Y:S01]  /*3000*/  FFMA R35, R93.reuse, R35, R28 ;  /* 0x000000235d237223 */ /* 0x040fe2000000001c */
[----:B------:R1:W4:Y:S01]  /*3010*/  MUFU.EX2 R4, R108 ;  /* 0x0000006c00047308 */ /* 0x0003220000000800 */
[----:B---3--:R-:W-:Y:S01]  /*3020*/  FFMA R13, R93, R30, R24 ;  /* 0x0000001e5d0d7223 */ /* 0x008fe20000000018 */
[C---:B------:R-:W-:Y:S01]  /*3030*/  FMUL R30, R94.reuse, R119 ;  /* 0x000000775e1e7220 */ /* 0x040fe20000400000 */
[----:B------:R-:W-:Y:S01]  /*3040*/  FFMA.SAT R113, -R31, R130, 0.5 ;  /* 0x3f0000001f717423 */ /* 0x000fe20000002182 */
[----:B------:R-:W-:Y:S01]  /*3050*/  FFMA.RM R117, R117, R132, 12582913 ;  /* 0x4b40000175757423 */ /* 0x000fe20000004084 */
[----:B------:R-:W-:Y:S01]  /*3060*/  FFMA.SAT R15, -R13, R130, 0.5 ;  /* 0x3f0000000d0f7423 */ /* 0x000fe20000002182 */
[C---:B------:R-:W-:Y:S01]  /*3070*/  FFMA R33, R93.reuse, R33, R26 ;  /* 0x000000215d217223 */ /* 0x040fe2000000001a */
[C---:B------:R-:W-:Y:S01]  /*3080*/  FFMA R36, R93.reuse, R36, R106 ;  /* 0x000000245d247223 */ /* 0x040fe2000000006a */
[----:B------:R-:W-:Y:S01]  /*3090*/  FFMA R37, R93, R37, R30 ;  /* 0x000000255d257223 */ /* 0x000fe2000000001e */
[----:B-1----:R-:W-:Y:S01]  /*30a0*/  FADD R108, R109, -12583039 ;  /* 0xcb40007f6d6c7421 */ /* 0x002fe20000000000 */
[----:B------:R-:W-:Y:S01]  /*30b0*/  FFMA.RM R111, R15, R132, 12582913 ;  /* 0x4b4000010f6f7423 */ /* 0x000fe20000004084 */
[----:B------:R-:W-:Y:S01]  /*30c0*/  FFMA R15, R93, R32, R102 ;  /* 0x000000205d0f7223 */ /* 0x000fe20000000066 */
[C---:B------:R-:W-:Y:S01]  /*30d0*/  FMUL R32, R94.reuse, R3 ;  /* 0x000000035e207220 */ /* 0x040fe20000400000 */
[----:B------:R-:W-:Y:S01]  /*30e0*/  FFMA R116, -R29, 1.4426950216293334961, -R108 ;  /* 0x3fb8aa3b1d747823 */ /* 0x000fe2000000096c */
[----:B------:R-:W-:Y:S01]  /*30f0*/  FMUL R108, R94, R121 ;  /* 0x000000795e6c7220 */ /* 0x000fe20000400000 */
[----:B------:R-:W-:Y:S01]  /*3100*/  FFMA.SAT R121, -R35, R130, 0.5 ;  /* 0x3f00000023797423 */ /* 0x000fe20000002182 */
[----:B------:R-:W-:Y:S01]  /*3110*/  FFMA R39, R93, R39, R32 ;  /* 0x000000275d277223 */ /* 0x000fe20000000020 */
[----:B------:R-:W-:Y:S01]  /*3120*/  FFMA.RM R113, R113, R132, 12582913 ;  /* 0x4b40000171717423 */ /* 0x000fe20000004084 */
[----:B------:R-:W-:Y:S01]  /*3130*/  FFMA R38, R93, R38, R108 ;  /* 0x000000265d267223 */ /* 0x000fe2000000006c */
[----:B------:R-:W-:Y:S01]  /*3140*/  FADD R119, R117, -12583039 ;  /* 0xcb40007f75777421 */ /* 0x000fe20000000000 */
[-C--:B------:R-:W-:Y:S01]  /*3150*/  FFMA.SAT R3, -R15, R130.reuse, 0.5 ;  /* 0x3f0000000f037423 */ /* 0x080fe20000002182 */
[-C--:B------:R-:W-:Y:S01]  /*3160*/  FFMA.SAT R115, -R33, R130.reuse, 0.5 ;  /* 0x3f00000021737423 */ /* 0x080fe20000002182 */
[-C--:B------:R-:W-:Y:S01]  /*3170*/  FFMA.SAT R123, -R36, R130.reuse, 0.5 ;  /* 0x3f000000247b7423 */ /* 0x080fe20000002182 */
[-C--:B------:R-:W-:Y:S01]  /*3180*/  FFMA.SAT R125, -R37, R130.reuse, 0.5 ;  /* 0x3f000000257d7423 */ /* 0x080fe20000002182 */
[----:B------:R-:W-:Y:S01]  /*3190*/  FFMA.SAT R129, -R38, R130, 0.5 ;  /* 0x3f00000026817423 */ /* 0x000fe20000002182 */
[----:B------:R-:W-:Y:S01]  /*31a0*/  FFMA.RM R121, R121, R132, 12582913 ;  /* 0x4b40000179797423 */ /* 0x000fe20000004084 */
[----:B------:R-:W-:Y:S01]  /*31b0*/  FFMA.SAT R130, -R39, R130, 0.5 ;  /* 0x3f00000027827423 */ /* 0x000fe20000002182 */
[----:B------:R-:W-:Y:S01]  /*31c0*/  FADD R120, R113, -12583039 ;  /* 0xcb40007f71787421 */ /* 0x000fe20000000000 */
[----:B------:R-:W-:Y:S01]  /*31d0*/  FFMA R119, -R34, 1.4426950216293334961, -R119 ;  /* 0x3fb8aa3b22777823 */ /* 0x000fe20000000977 */
[----:B------:R-:W-:Y:S01]  /*31e0*/  FADD R118, R111, -12583039 ;  /* 0xcb40007f6f767421 */ /* 0x000fe20000000000 */
[----:B------:R-:W-:-:S02]  /*31f0*/  IMAD.SHL.U32 R0, R0, 0x800000, RZ ;  /* 0x0080000000007824 */ /* 0x000fc400078e00ff */
[-C--:B------:R-:W-:Y:S01]  /*3200*/  FFMA.RM R3, R3, R132.reuse, 12582913 ;  /* 0x4b40000103037423 */ /* 0x080fe20000004084 */
[----:B------:R-:W-:Y:S02]  /*3210*/  IMAD.SHL.U32 R23, R23, 0x800000, RZ ;  /* 0x0080000017177824 */ /* 0x000fe400078e00ff */
[-C--:B------:R-:W-:Y:S01]  /*3220*/  FFMA.RM R115, R115, R132.reuse, 12582913 ;  /* 0x4b40000173737423 */ /* 0x080fe20000004084 */
[----:B------:R-:W-:Y:S01]  /*3230*/  FADD R126, R121, -12583039 ;  /* 0xcb40007f797e7421 */ /* 0x000fe20000000000 */
[-C--:B------:R-:W-:Y:S01]  /*3240*/  FFMA.RM R127, R125, R132.reuse, 12582913 ;  /* 0x4b4000017d7f7423 */ /* 0x080fe20000004084 */
[-C--:B------:R-:W-:Y:S01]  /*3250*/  FFMA.RM R131, R130, R132.reuse, 12582913 ;  /* 0x4b40000182837423 */ /* 0x080fe20000004084 */
[----:B------:R-:W-:Y:S01]  /*3260*/  FFMA R120, -R31, 1.4426950216293334961, -R120 ;  /* 0x3fb8aa3b1f787823 */ /* 0x000fe20000000978 */
[----:B------:R-:W-:Y:S01]  /*3270*/  FFMA R119, -R34, 1.925963033500011079e-08, R119 ;  /* 0x32a5706022777823 */ /* 0x000fe20000000177 */
[-C--:B------:R-:W-:Y:S01]  /*3280*/  FFMA.RM R123, R123, R132.reuse, 12582913 ;  /* 0x4b4000017b7b7423 */ /* 0x080fe20000004084 */
[----:B------:R-:W-:Y:S01]  /*3290*/  FFMA.RM R129, R129, R132, 12582913 ;  /* 0x4b40000181817423 */ /* 0x000fe20000004084 */
[----:B------:R-:W-:Y:S01]  /*32a0*/  SHF.L.U32 R21, R21, 0x17, RZ ;  /* 0x0000001715157819 */ /* 0x000fe200000006ff */
[----:B------:R-:W-:Y:S01]  /*32b0*/  FFMA R118, -R13, 1.4426950216293334961, -R118 ;  /* 0x3fb8aa3b0d767823 */ /* 0x000fe20000000976 */
[----:B--2---:R-:W-:Y:S01]  /*32c0*/  FFMA R133, R0, R5, 1 ;  /* 0x3f80000000857423 */ /* 0x004fe20000000005 */
[----:B----4-:R-:W-:Y:S01]  /*32d0*/  FFMA R135, R23, R4, 1 ;  /* 0x3f80000017877423 */ /* 0x010fe20000000004 */
[----:B------:R-:W-:Y:S01]  /*32e0*/  FADD R114, R101, -12583039 ;  /* 0xcb40007f65727421 */ /* 0x000fe20000000000 */
[----:B------:R-:W-:Y:S01]  /*32f0*/  FADD R122, R3, -12583039 ;  /* 0xcb40007f037a7421 */ /* 0x000fe20000000000 */
[----:B------:R-:W-:Y:S01]  /*3300*/  FADD R124, R115, -12583039 ;  /* 0xcb40007f737c7421 */ /* 0x000fe20000000000 */
[----:B------:R-:W-:Y:S01]  /*3310*/  FADD R0, R127, -12583039 ;  /* 0xcb40007f7f007421 */ /* 0x000fe20000000000 */
[----:B------:R-:W-:Y:S01]  /*3320*/  FADD R4, R131, -12583039 ;  /* 0xcb40007f83047421 */ /* 0x000fe20000000000 */
[----:B------:R-:W-:Y:S01]  /*3330*/  FFMA R128, -R35, 1.4426950216293334961, -R126 ;  /* 0x3fb8aa3b23807823 */ /* 0x000fe2000000097e */
[----:B------:R-:W-:Y:S01]  /*3340*/  FFMA R120, -R31, 1.925963033500011079e-08, R120 ;  /* 0x32a570601f787823 */ /* 0x000fe20000000178 */
[----:B------:R1:W-:Y:S01]  /*3350*/  MUFU.EX2 R126, R119 ;  /* 0x00000077007e7308 */ /* 0x0003e20000000800 */
[----:B------:R-:W-:Y:S01]  /*3360*/  FADD R125, R123, -12583039 ;  /* 0xcb40007f7b7d7421 */ /* 0x000fe20000000000 */
[----:B------:R-:W-:Y:S01]  /*3370*/  FADD R5, R129, -12583039 ;  /* 0xcb40007f81057421 */ /* 0x000fe20000000000 */
[----:B------:R-:W-:Y:S01]  /*3380*/  FFMA R118, -R13, 1.925963033500011079e-08, R118 ;  /* 0x32a570600d767823 */ /* 0x000fe20000000176 */
[----:B------:R-:W-:Y:S01]  /*3390*/  FFMA R114, -R11, 1.4426950216293334961, -R114 ;  /* 0x3fb8aa3b0b727823 */ /* 0x000fe20000000972 */
[----:B------:R-:W-:Y:S01]  /*33a0*/  FFMA R122, -R15, 1.4426950216293334961, -R122 ;  /* 0x3fb8aa3b0f7a7823 */ /* 0x000fe2000000097a */
[----:B------:R-:W-:Y:S01]  /*33b0*/  FFMA R124, -R33, 1.4426950216293334961, -R124 ;  /* 0x3fb8aa3b217c7823 */ /* 0x000fe2000000097c */
[----:B------:R-:W-:Y:S01]  /*33c0*/  FFMA R130, -R37, 1.4426950216293334961, -R0 ;  /* 0x3fb8aa3b25827823 */ /* 0x000fe20000000900 */
[----:B------:R-:W-:Y:S01]  /*33d0*/  FFMA R125, -R36, 1.4426950216293334961, -R125 ;  /* 0x3fb8aa3b247d7823 */ /* 0x000fe2000000097d */
[----:B-1----:R-:W-:Y:S01]  /*33e0*/  FFMA R119, R21, R110, 1 ;  /* 0x3f80000015777423 */ /* 0x002fe2000000006e */
[----:B------:R-:W-:Y:S01]  /*33f0*/  FFMA R110, -R39, 1.4426950216293334961, -R4 ;  /* 0x3fb8aa3b276e7823 */ /* 0x000fe20000000904 */
[----:B------:R-:W-:Y:S01]  /*3400*/  FFMA R5, -R38, 1.4426950216293334961, -R5 ;  /* 0x3fb8aa3b26057823 */ /* 0x000fe20000000905 */
[----:B------:R-:W-:-:S02]  /*3410*/  VIADD R21, R133, 0x1800000 ;  /* 0x0180000085157836 */ /* 0x000fc40000000000 */
[----:B------:R-:W-:Y:S01]  /*3420*/  FFMA R112, -R27, 1.925963033500011079e-08, R112 ;  /* 0x32a570601b707823 */ /* 0x000fe20000000170 */
[----:B------:R-:W-:Y:S01]  /*3430*/  FFMA R114, -R11, 1.925963033500011079e-08, R114 ;  /* 0x32a570600b727823 */ /* 0x000fe20000000172 */
[----:B------:R-:W-:Y:S01]  /*3440*/  FFMA R116, -R29, 1.925963033500011079e-08, R116 ;  /* 0x32a570601d747823 */ /* 0x000fe20000000174 */
[----:B------:R-:W1:Y:S01]  /*3450*/  MUFU.EX2 R120, R120 ;  /* 0x0000007800787308 */ /* 0x000e620000000800 */
[----:B------:R-:W-:Y:S01]  /*3460*/  FFMA R122, -R15, 1.925963033500011079e-08, R122 ;  /* 0x32a570600f7a7823 */ /* 0x000fe2000000017a */
[----:B------:R-:W-:Y:S01]  /*3470*/  FFMA R124, -R33, 1.925963033500011079e-08, R124 ;  /* 0x32a57060217c7823 */ /* 0x000fe2000000017c */
[----:B------:R-:W-:Y:S01]  /*3480*/  FFMA R128, -R35, 1.925963033500011079e-08, R128 ;  /* 0x32a5706023807823 */ /* 0x000fe20000000180 */
[----:B------:R-:W-:Y:S01]  /*3490*/  FFMA R130, -R37, 1.925963033500011079e-08, R130 ;  /* 0x32a5706025827823 */ /* 0x000fe20000000182 */
[----:B------:R-:W-:Y:S01]  /*34a0*/  FFMA R110, -R39, 1.925963033500011079e-08, R110 ;  /* 0x32a57060276e7823 */ /* 0x000fe2000000016e */
[----:B------:R-:W-:Y:S01]  /*34b0*/  FFMA R125, -R36, 1.925963033500011079e-08, R125 ;  /* 0x32a57060247d7823 */ /* 0x000fe2000000017d */
[----:B------:R-:W-:Y:S01]  /*34c0*/  FFMA R5, -R38, 1.925963033500011079e-08, R5 ;  /* 0x32a5706026057823 */ /* 0x000fe20000000105 */
[----:B------:R-:W2:Y:S01]  /*34d0*/  MUFU.EX2 R118, R118 ;  /* 0x0000007600767308 */ /* 0x000ea20000000800 */
[----:B------:R-:W-:Y:S01]  /*34e0*/  LOP3.LUT R21, R21, 0x7f800000, RZ, 0xc0, !PT ;  /* 0x7f80000015157812 */ /* 0x000fe200078ec0ff */
[----:B------:R-:W-:Y:S01]  /*34f0*/  IMAD.SHL.U32 R111, R111, 0x800000, RZ ;  /* 0x008000006f6f7824 */ /* 0x000fe200078e00ff */
[----:B------:R-:W-:Y:S01]  /*3500*/  SHF.L.U32 R113, R113, 0x17, RZ ;  /* 0x0000001771717819 */ /* 0x000fe200000006ff */
[----:B------:R-:W-:Y:S01]  /*3510*/  IMAD.SHL.U32 R101, R101, 0x800000, RZ ;  /* 0x0080000065657824 */ /* 0x000fe200078e00ff */
[----:B------:R-:W-:Y:S01]  /*3520*/  ISETP.GT.U32.AND P2, PT, R21, 0x1ffffff, PT ;  /* 0x01ffffff1500780c */ /* 0x000fe20003f44070 */
[----:B------:R-:W-:Y:S01]  /*3530*/  IMAD.SHL.U32 R3, R3, 0x800000, RZ ;  /* 0x0080000003037824 */ /* 0x000fe200078e00ff */
[----:B------:R-:W-:Y:S01]  /*3540*/  SHF.L.U32 R99, R99, 0x17, RZ ;  /* 0x0000001763637819 */ /* 0x000fe200000006ff */
[----:B------:R-:W3:Y:S01]  /*3550*/  MUFU.EX2 R112, R112 ;  /* 0x0000007000707308 */ /* 0x000ee20000000800 */
[----:B-1----:R-:W-:Y:S01]  /*3560*/  FFMA R143, R113, R120, 1 ;  /* 0x3f800000718f7423 */ /* 0x002fe20000000078 */
[----:B------:R-:W-:Y:S01]  /*3570*/  SHF.L.U32 R109, R109, 0x17, RZ ;  /* 0x000000176d6d7819 */ /* 0x000fe200000006ff */
[----:B------:R-:W-:Y:S01]  /*3580*/  IMAD.SHL.U32 R121, R121, 0x800000, RZ ;  /* 0x0080000079797824 */ /* 0x000fe200078e00ff */
[----:B------:R-:W-:Y:S01]  /*3590*/  SHF.L.U32 R115, R115, 0x17, RZ ;  /* 0x0000001773737819 */ /* 0x000fe200000006ff */
[----:B------:R-:W-:Y:S01]  /*35a0*/  IMAD.SHL.U32 R21, R131, 0x800000, RZ ;  /* 0x0080000083157824 */ /* 0x000fe200078e00ff */
[----:B------:R-:W-:Y:S01]  /*35b0*/  SHF.L.U32 R117, R117, 0x17, RZ ;  /* 0x0000001775757819 */ /* 0x000fe200000006ff */
[----:B------:R-:W-:Y:S01]  /*35c0*/  BSSY B1, `(.L_x_55) ;  /* 0x0000023000017945 */ /* 0x000fe20003800000 */
[----:B------:R-:W-:Y:S01]  /*35d0*/  MUFU.EX2 R114, R114 ;  /* 0x0000007200727308 */ /* 0x000fe20000000800 */
[----:B--2---:R-:W-:Y:S01]  /*35e0*/  FFMA R141, R111, R118, 1 ;  /* 0x3f8000006f8d7423 */ /* 0x004fe20000000076 */
[----:B------:R-:W-:Y:S01]  /*35f0*/  SHF.L.U32 R113, R123, 0x17, RZ ;  /* 0x000000177b717819 */ /* 0x000fe200000006ff */
[----:B------:R-:W-:Y:S01]  /*3600*/  IMAD.SHL.U32 R111, R127, 0x800000, RZ ;  /* 0x008000007f6f7824 */ /* 0x000fe200078e00ff */
[----:B------:R-:W-:Y:S01]  /*3610*/  SHF.L.U32 R23, R129, 0x17, RZ ;  /* 0x0000001781177819 */ /* 0x000fe200000006ff */
[----:B------:R-:W-:-:S03]  /*3620*/  FFMA R136, R117, R126, 1 ;  /* 0x3f80000075887423 */ /* 0x000fc6000000007e */
[----:B------:R-:W1:Y:S01]  /*3630*/  MUFU.EX2 R116, R116 ;  /* 0x0000007400747308 */ /* 0x000e620000000800 */
[----:B---3--:R-:W-:-:S07]  /*3640*/  FFMA R137, R99, R112, 1 ;  /* 0x3f80000063897423 */ /* 0x008fce0000000070 */
[----:B------:R-:W2:Y:S08]  /*3650*/  MUFU.EX2 R122, R122 ;  /* 0x0000007a007a7308 */ /* 0x000eb00000000800 */
[----:B------:R-:W3:Y:S01]  /*3660*/  MUFU.EX2 R124, R124 ;  /* 0x0000007c007c7308 */ /* 0x000ee20000000800 */
[----:B-1----:R-:W-:-:S07]  /*3670*/  FFMA R139, R109, R116, 1 ;  /* 0x3f8000006d8b7423 */ /* 0x002fce0000000074 */
[----:B------:R-:W1:Y:S01]  /*3680*/  MUFU.EX2 R128, R128 ;  /* 0x0000008000807308 */ /* 0x000e620000000800 */
[----:B--2---:R-:W-:-:S07]  /*3690*/  FFMA R145, R3, R122, 1 ;  /* 0x3f80000003917423 */ /* 0x004fce000000007a */
[----:B------:R2:W4:Y:S01]  /*36a0*/  MUFU.EX2 R0, R125 ;  /* 0x0000007d00007308 */ /* 0x0005220000000800 */
[----:B---3--:R-:W-:-:S07]  /*36b0*/  FFMA R115, R115, R124, 1 ;  /* 0x3f80000073737423 */ /* 0x008fce000000007c */
[----:B------:R-:W3:Y:S01]  /*36c0*/  MUFU.EX2 R130, R130 ;  /* 0x0000008200827308 */ /* 0x000ee20000000800 */
[----:B--2---:R-:W-:Y:S01]  /*36d0*/  FFMA R125, R101, R114, 1 ;  /* 0x3f800000657d7423 */ /* 0x004fe20000000072 */
[----:B-1----:R-:W-:-:S06]  /*36e0*/  FFMA R121, R121, R128, 1 ;  /* 0x3f80000079797423 */ /* 0x002fcc0000000080 */
[----:B------:R-:W1:Y:S01]  /*36f0*/  MUFU.EX2 R4, R5 ;  /* 0x0000000500047308 */ /* 0x000e620000000800 */
[----:B----4-:R-:W-:-:S07]  /*3700*/  FFMA R113, R113, R0, 1 ;  /* 0x3f80000071717423 */ /* 0x010fce0000000000 */
[----:B------:R-:W2:Y:S01]  /*3710*/  MUFU.EX2 R110, R110 ;  /* 0x0000006e006e7308 */ /* 0x000ea20000000800 */
[----:B---3--:R-:W-:Y:S01]  /*3720*/  FFMA R111, R111, R130, 1 ;  /* 0x3f8000006f6f7423 */ /* 0x008fe20000000082 */
[----:B-1----:R-:W-:Y:S01]  /*3730*/  FFMA R23, R23, R4, 1 ;  /* 0x3f80000017177423 */ /* 0x002fe20000000004 */
[----:B--2---:R-:W-:Y:S01]  /*3740*/  FFMA R21, R21, R110, 1 ;  /* 0x3f80000015157423 */ /* 0x004fe2000000006e */
[----:B------:R-:W-:Y:S06]  /*3750*/  @P2 BRA `(.L_x_56) ;  /* 0x0000000000142947 */ /* 0x000fec0003800000 */
[----:B------:R-:W-:Y:S02]  /*3760*/  MOV R0, R133 ;  /* 0x0000008500007202 */ /* 0x000fe40000000f00 */
[----:B------:R-:W-:-:S07]  /*3770*/  MOV R4, 0x3790 ;  /* 0x0000379000047802 */ /* 0x000fce0000000f00 */
[----:B------:R-:W-:Y:S05]  /*3780*/  CALL.REL.NOINC `($__internal_0_$__cuda_sm20_rcp_rn_f32_slowpath) ;  /* 0x000000a8004c7944 */ /* 0x000fea0003c00000 */
[----:B------:R-:W-:Y:S01]  /*3790*/  IMAD.MOV.U32 R110, RZ, RZ, R0 ;  /* 0x000000ffff6e7224 */ /* 0x000fe200078e0000 */
[----:B------:R-:W-:Y:S06]  /*37a0*/  BRA `(.L_x_57) ;  /* 0x0000000000107947 */ /* 0x000fec0003800000 */
.L_x_56:
[----:B------:R-:W1:Y:S02]  /*37b0*/  MUFU.RCP R110, R133 ;  /* 0x00000085006e7308 */ /* 0x000e640000001000 */
[----:B-1----:R-:W-:-:S04]  /*37c0*/  FFMA R0, R133, R110, -1 ;  /* 0xbf80000085007423 */ /* 0x002fc8000000006e */
[----:B------:R-:W-:-:S04]  /*37d0*/  FADD.FTZ R3, -R0, -RZ ;  /* 0x800000ff00037221 */ /* 0x000fc80000010100 */
[----:B------:R-:W-:-:S07]  /*37e0*/  FFMA R110, R110, R3, R110 ;  /* 0x000000036e6e7223 */ /* 0x000fce000000006e */
.L_x_57:
[----:B------:R-:W-:Y:S05]  /*37f0*/  BSYNC B1 ;  /* 0x0000000000017941 */ /* 0x000fea0003800000 */
.L_x_55:
[----:B------:R-:W-:Y:S01]  /*3800*/  IADD3 R0, R119, 0x1800000, RZ ;  /* 0x0180000077007810 */ /* 0x000fe20007ffe0ff */
[----:B------:R-:W-:Y:S03]  /*3810*/  BSSY B1, `(.L_x_58) ;  /* 0x000000d000017945 */ /* 0x000fe60003800000 */
[----:B------:R-:W-:-:S04]  /*3820*/  LOP3.LUT R0, R0, 0x7f800000, RZ, 0xc0, !PT ;  /* 0x7f80000000007812 */ /* 0x000fc800078ec0ff */
[----:B------:R-:W-:-:S13]  /*3830*/  ISETP.GT.U32.AND P2, PT, R0, 0x1ffffff, PT ;  /* 0x01ffffff0000780c */ /* 0x000fda0003f44070 */
[----:B------:R-:W-:Y:S05]  /*3840*/  @P2 BRA `(.L_x_59) ;  /* 0x0000000000142947 */ /* 0x000fea0003800000 */
[----:B------:R-:W-:Y:S01]  /*3850*/  IMAD.MOV.U32 R0, RZ, RZ, R119 ;  /* 0x000000ffff007224 */ /* 0x000fe200078e0077 */
[----:B------:R-:W-:-:S07]  /*3860*/  MOV R4, 0x3880 ;  /* 0x0000388000047802 */ /* 0x000fce0000000f00 */
[----:B------:R-:W-:Y:S05]  /*3870*/  CALL.REL.NOINC `($__internal_0_$__cuda_sm20_rcp_rn_f32_slowpath) ;  /* 0x000000a800107944 */ /* 0x000fea0003c00000 */
[----:B------:R-:W-:Y:S01]  /*3880*/  MOV R114, R0 ;  /* 0x0000000000727202 */ /* 0x000fe20000000f00 */
[----:B------:R-:W-:Y:S06]  /*3890*/  BRA `(.L_x_60) ;  /* 0x0000000000107947 */ /* 0x000fec0003800000 */
.L_x_59:
[----:B------:R-:W1:Y:S02]  /*38a0*/  MUFU.RCP R114, R119 ;  /* 0x0000007700727308 */ /* 0x000e640000001000 */
[----:B-1----:R-:W-:-:S04]  /*38b0*/  FFMA R0, R119, R114, -1 ;  /* 0xbf80000077007423 */ /* 0x002fc80000000072 */
[----:B------:R-:W-:-:S04]  /*38c0*/  FADD.FTZ R3, -R0, -RZ ;  /* 0x800000ff00037221 */ /* 0x000fc80000010100 */
[----:B------:R-:W-:-:S07]  /*38d0*/  FFMA R114, R114, R3, R114 ;  /* 0x0000000372727223 */ /* 0x000fce0000000072 */
.L_x_60:
[----:B------:R-:W-:Y:S05]  /*38e0*/  BSYNC B1 ;  /* 0x0000000000017941 */ /* 0x000fea0003800000 */
.L_x_58:
        /* <DEDUP_REMOVED lines=10> */
.L_x_62:
[----:B------:R-:W1:Y:S02]  /*3990*/  MUFU.RCP R120, R135 ;  /* 0x0000008700787308 */ /* 0x000e640000001000 */
[----:B-1----:R-:W-:-:S04]  /*39a0*/  FFMA R0, R135, R120, -1 ;  /* 0xbf80000087007423 */ /* 0x002fc80000000078 */
[----:B------:R-:W-:-:S04]  /*39b0*/  FADD.FTZ R3, -R0, -RZ ;  /* 0x800000ff00037221 */ /* 0x000fc80000010100 */
[----:B------:R-:W-:-:S07]  /*39c0*/  FFMA R120, R120, R3, R120 ;  /* 0x0000000378787223 */ /* 0x000fce0000000078 */
.L_x_63:
[----:B------:R-:W-:Y:S05]  /*39d0*/  BSYNC B1 ;  /* 0x0000000000017941 */ /* 0x000fea0003800000 */
.L_x_61:
        /* <DEDUP_REMOVED lines=10> */
.L_x_65:
[----:B------:R-:W1:Y:S02]  /*3a80*/  MUFU.RCP R122, R137 ;  /* 0x00000089007a7308 */ /* 0x000e640000001000 */
[----:B-1----:R-:W-:-:S04]  /*3a90*/  FFMA R0, R137, R122, -1 ;  /* 0xbf80000089007423 */ /* 0x002fc8000000007a */
[----:B------:R-:W-:-:S04]  /*3aa0*/  FADD.FTZ R3, -R0, -RZ ;  /* 0x800000ff00037221 */ /* 0x000fc80000010100 */
[----:B------:R-:W-:-:S07]  /*3ab0*/  FFMA R122, R122, R3, R122 ;  /* 0x000000037a7a7223 */ /* 0x000fce000000007a */
.L_x_66:
[----:B------:R-:W-:Y:S05]  /*3ac0*/  BSYNC B1 ;  /* 0x0000000000017941 */ /* 0x000fea0003800000 */
.L_x_64:
        /* <DEDUP_REMOVED lines=10> */
.L_x_68:
[----:B------:R-:W1:Y:S02]  /*3b70*/  MUFU.RCP R124, R125 ;  /* 0x0000007d007c7308 */ /* 0x000e640000001000 */
[----:B-1----:R-:W-:-:S04]  /*3b80*/  FFMA R0, R125, R124, -1 ;  /* 0xbf8000007d007423 */ /* 0x002fc8000000007c */
[----:B------:R-:W-:-:S04]  /*3b90*/  FADD.FTZ R3, -R0, -RZ ;  /* 0x800000ff00037221 */ /* 0x000fc80000010100 */
[----:B------:R-:W-:-:S07]  /*3ba0*/  FFMA R124, R124, R3, R124 ;  /* 0x000000037c7c7223 */ /* 0x000fce000000007c */
.L_x_69:
[----:B------:R-:W-:Y:S05]  /*3bb0*/  BSYNC B1 ;  /* 0x0000000000017941 */ /* 0x000fea0003800000 */
.L_x_67:
        /* <DEDUP_REMOVED lines=10> */
.L_x_71:
[----:B------:R-:W1:Y:S02]  /*3c60*/  MUFU.RCP R126, R139 ;  /* 0x0000008b007e7308 */ /* 0x000e640000001000 */
[----:B-1----:R-:W-:-:S04]  /*3c70*/  FFMA R0, R139, R126, -1 ;  /* 0xbf8000008b007423 */ /* 0x002fc8000000007e */
[----:B------:R-:W-:-:S04]  /*3c80*/  FADD.FTZ R3, -R0, -RZ ;  /* 0x800000ff00037221 */ /* 0x000fc80000010100 */
[----:B------:R-:W-:-:S07]  /*3c90*/  FFMA R126, R126, R3, R126 ;  /* 0x000000037e7e7223 */ /* 0x000fce000000007e */
.L_x_72:
[----:B------:R-:W-:Y:S05]  /*3ca0*/  BSYNC B1 ;  /* 0x0000000000017941 */ /* 0x000fea0003800000 */
.L_x_70:
        /* <DEDUP_REMOVED lines=10> */
.L_x_74:
[----:B------:R-:W1:Y:S02]  /*3d50*/  MUFU.RCP R128, R141 ;  /* 0x0000008d00807308 */ /* 0x000e640000001000 */
[----:B-1----:R-:W-:-:S04]  /*3d60*/  FFMA R0, R141, R128, -1 ;  /* 0xbf8000008d007423 */ /* 0x002fc80000000080 */
[----:B------:R-:W-:-:S04]  /*3d70*/  FADD.FTZ R3, -R0, -RZ ;  /* 0x800000ff00037221 */ /* 0x000fc80000010100 */
[----:B------:R-:W-:-:S07]  /*3d80*/  FFMA R128, R128, R3, R128 ;  /* 0x0000000380807223 */ /* 0x000fce0000000080 */
.L_x_75:
[----:B------:R-:W-:Y:S05]  /*3d90*/  BSYNC B1 ;  /* 0x0000000000017941 */ /* 0x000fea0003800000 */
.L_x_73:
        /* <DEDUP_REMOVED lines=10> */
.L_x_77:
[----:B------:R-:W1:Y:S02]  /*3e40*/  MUFU.RCP R130, R143 ;  /* 0x0000008f00827308 */ /* 0x000e640000001000 */
[----:B-1----:R-:W-:-:S04]  /*3e50*/  FFMA R0, R143, R130, -1 ;  /* 0xbf8000008f007423 */ /* 0x002fc80000000082 */
[----:B------:R-:W-:-:S04]  /*3e60*/  FADD.FTZ R3, -R0, -RZ ;  /* 0x800000ff00037221 */ /* 0x000fc80000010100 */
[----:B------:R-:W-:-:S07]  /*3e70*/  FFMA R130, R130, R3, R130 ;  /* 0x0000000382827223 */ /* 0x000fce0000000082 */
.L_x_78:
[----:B------:R-:W-:Y:S05]  /*3e80*/  BSYNC B1 ;  /* 0x0000000000017941 */ /* 0x000fea0003800000 */
.L_x_76:
        /* <DEDUP_REMOVED lines=10> */
.L_x_80:
[----:B------:R-:W1:Y:S02]  /*3f30*/  MUFU.RCP R132, R145 ;  /* 0x0000009100847308 */ /* 0x000e640000001000 */
[----:B-1----:R-:W-:-:S04]  /*3f40*/  FFMA R0, R145, R132, -1 ;  /* 0xbf80000091007423 */ /* 0x002fc80000000084 */
[----:B------:R-:W-:-:S04]  /*3f50*/  FADD.FTZ R3, -R0, -RZ ;  /* 0x800000ff00037221 */ /* 0x000fc80000010100 */
[----:B------:R-:W-:-:S07]  /*3f60*/  FFMA R132, R132, R3, R132 ;  /* 0x0000000384847223 */ /* 0x000fce0000000084 */
.L_x_81:
[----:B------:R-:W-:Y:S05]  /*3f70*/  BSYNC B1 ;  /* 0x0000000000017941 */ /* 0x000fea0003800000 */
.L_x_79:
        /* <DEDUP_REMOVED lines=10> */
.L_x_83:
[----:B------:R-:W1:Y:S02]  /*4020*/  MUFU.RCP R134, R115 ;  /* 0x0000007300867308 */ /* 0x000e640000001000 */
[----:B-1----:R-:W-:-:S04]  /*4030*/  FFMA R0, R115, R134, -1 ;  /* 0xbf80000073007423 */ /* 0x002fc80000000086 */
[----:B------:R-:W-:-:S04]  /*4040*/  FADD.FTZ R3, -R0, -RZ ;  /* 0x800000ff00037221 */ /* 0x000fc80000010100 */
[----:B------:R-:W-:-:S07]  /*4050*/  FFMA R134, R134, R3, R134 ;  /* 0x0000000386867223 */ /* 0x000fce0000000086 */
.L_x_84:
[----:B------:R-:W-:Y:S05]  /*4060*/  BSYNC B1 ;  /* 0x0000000000017941 */ /* 0x000fea0003800000 */
.L_x_82:
        /* <DEDUP_REMOVED lines=10> */
.L_x_86:
[----:B------:R-:W1:Y:S02]  /*4110*/  MUFU.RCP R115, R136 ;  /* 0x0000008800737308 */ /* 0x000e640000001000 */
[----:B-1----:R-:W-:-:S04]  /*4120*/  FFMA R0, R136, R115, -1 ;  /* 0xbf80000088007423 */ /* 0x002fc80000000073 */
[----:B------:R-:W-:-:S04]  /*4130*/  FADD.FTZ R0, -R0, -RZ ;  /* 0x800000ff00007221 */ /* 0x000fc80000010100 */
[----:B------:R-:W-:-:S07]  /*4140*/  FFMA R115, R115, R0, R115 ;  /* 0x0000000073737223 */ /* 0x000fce0000000073 */
.L_x_87:
[----:B------:R-:W-:Y:S05]  /*4150*/  BSYNC B1 ;  /* 0x0000000000017941 */ /* 0x000fea0003800000 */
.L_x_85:
        /* <DEDUP_REMOVED lines=10> */
.L_x_89:
[----:B------:R-:W1:Y:S02]  /*4200*/  MUFU.RCP R136, R121 ;  /* 0x0000007900887308 */ /* 0x000e640000001000 */
[----:B-1----:R-:W-:-:S04]  /*4210*/  FFMA R0, R121, R136, -1 ;  /* 0xbf80000079007423 */ /* 0x002fc80000000088 */
[----:B------:R-:W-:-:S04]  /*4220*/  FADD.FTZ R3, -R0, -RZ ;  /* 0x800000ff00037221 */ /* 0x000fc80000010100 */
[----:B------:R-:W-:-:S07]  /*4230*/  FFMA R136, R136, R3, R136 ;  /* 0x0000000388887223 */ /* 0x000fce0000000088 */
.L_x_90:
[----:B------:R-:W-:Y:S05]  /*4240*/  BSYNC B1 ;  /* 0x0000000000017941 */ /* 0x000fea0003800000 */
.L_x_88:
        /* <DEDUP_REMOVED lines=10> */
.L_x_92:
[----:B------:R-:W1:Y:S02]  /*42f0*/  MUFU.RCP R0, R113 ;  /* 0x0000007100007308 */ /* 0x000e640000001000 */
[----:B-1----:R-:W-:-:S04]  /*4300*/  FFMA R3, R113, R0, -1 ;  /* 0xbf80000071037423 */ /* 0x002fc80000000000 */
[----:B------:R-:W-:-:S04]  /*4310*/  FADD.FTZ R3, -R3, -RZ ;  /* 0x800000ff03037221 */ /* 0x000fc80000010100 */
[----:B------:R-:W-:-:S07]  /*4320*/  FFMA R117, R0, R3, R0 ;  /* 0x0000000300757223 */ /* 0x000fce0000000000 */
.L_x_93:
[----:B------:R-:W-:Y:S05]  /*4330*/  BSYNC B1 ;  /* 0x0000000000017941 */ /* 0x000fea0003800000 */
.L_x_91:
        /* <DEDUP_REMOVED lines=10> */
.L_x_95:
[----:B------:R-:W1:Y:S02]  /*43e0*/  MUFU.RCP R138, R111 ;  /* 0x0000006f008a7308 */ /* 0x000e640000001000 */
[----:B-1----:R-:W-:-:S04]  /*43f0*/  FFMA R0, R111, R138, -1 ;  /* 0xbf8000006f007423 */ /* 0x002fc8000000008a */
[----:B------:R-:W-:-:S04]  /*4400*/  FADD.FTZ R3, -R0, -RZ ;  /* 0x800000ff00037221 */ /* 0x000fc80000010100 */
[----:B------:R-:W-:-:S07]  /*4410*/  FFMA R138, R138, R3, R138 ;  /* 0x000000038a8a7223 */ /* 0x000fce000000008a */
.L_x_96:
[----:B------:R-:W-:Y:S05]  /*4420*/  BSYNC B1 ;  /* 0x0000000000017941 */ /* 0x000fea0003800000 */
.L_x_94:
        /* <DEDUP_REMOVED lines=10> */
.L_x_98:
[----:B------:R-:W1:Y:S02]  /*44d0*/  MUFU.RCP R0, R23 ;  /* 0x0000001700007308 */ /* 0x000e640000001000 */
[----:B-1----:R-:W-:-:S04]  /*44e0*/  FFMA R3, R23, R0, -1 ;  /* 0xbf80000017037423 */ /* 0x002fc80000000000 */
[----:B------:R-:W-:-:S04]  /*44f0*/  FADD.FTZ R3, -R3, -RZ ;  /* 0x800000ff03037221 */ /* 0x000fc80000010100 */
[----:B------:R-:W-:-:S07]  /*4500*/  FFMA R111, R0, R3, R0 ;  /* 0x00000003006f7223 */ /* 0x000fce0000000000 */
.L_x_99:
[----:B------:R-:W-:Y:S05]  /*4510*/  BSYNC B1 ;  /* 0x0000000000017941 */ /* 0x000fea0003800000 */
.L_x_97:
        /* <DEDUP_REMOVED lines=8> */
[----:B------:R-:W-:Y:S05]  /*45a0*/  BRA `(.L_x_102) ;  /* 0x0000000000107947 */ /* 0x000fea0003800000 */
.L_x_101:
[----:B------:R-:W1:Y:S02]  /*45b0*/  MUFU.RCP R0, R21 ;  /* 0x0000001500007308 */ /* 0x000e640000001000 */
[----:B-1----:R-:W-:-:S04]  /*45c0*/  FFMA R3, R21, R0, -1 ;  /* 0xbf80000015037423 */ /* 0x002fc80000000000 */
[----:B------:R-:W-:-:S04]  /*45d0*/  FADD.FTZ R3, -R3, -RZ ;  /* 0x800000ff03037221 */ /* 0x000fc80000010100 */
[----:B------:R-:W-:-:S07]  /*45e0*/  FFMA R0, R0, R3, R0 ;  /* 0x0000000300007223 */ /* 0x000fce0000000000 */
.L_x_102:
[----:B------:R-:W-:Y:S05]  /*45f0*/  BSYNC B1 ;  /* 0x0000000000017941 */ /* 0x000fea0003800000 */
.L_x_100:
[----:B------:R-:W-:Y:S01]  /*4600*/  FMUL R110, R7, R110 ;  /* 0x0000006e076e7220 */ /* 0x000fe20000400000 */
        /* <DEDUP_REMOVED lines=15> */
[----:B------:R-:W-:Y:S01]  /*4700*/  LEA R34, R92, UR51, 0x1 ;  /* 0x000000335c227c11 */ /* 0x000fe2000f8e08ff */
[----:B------:R-:W-:Y:S05]  /*4710*/  WARPSYNC.ALL ;  /* 0x0000000000007948 */ /* 0x000fea0003800000 */
[----:B------:R-:W-:Y:S01]  /*4720*/  F2FP.BF16.F32.PACK_AB R36, R25, R110 ;  /* 0x0000006e1924723e */ /* 0x000fe200000010ff */
[----:B------:R-:W-:Y:S01]  /*4730*/  BSSY B0, `(.L_x_103) ;  /* 0x000001a000007945 */ /* 0x000fe20003800000 */
[----:B------:R-:W-:-:S02]  /*4740*/  F2FP.BF16.F32.PACK_AB R37, R27, R120 ;  /* 0x000000781b25723e */ /* 0x000fc400000010ff */
[----:B------:R-:W-:Y:S02]  /*4750*/  F2FP.BF16.F32.PACK_AB R38, R29, R124 ;  /* 0x0000007c1d26723e */ /* 0x000fe400000010ff */
[----:B------:R-:W-:Y:S02]  /*4760*/  F2FP.BF16.F32.PACK_AB R39, R31, R128 ;  /* 0x000000801f27723e */ /* 0x000fe400000010ff */
[----:B------:R-:W-:Y:S02]  /*4770*/  F2FP.BF16.F32.PACK_AB R115, R0, R111 ;  /* 0x0000006f0073723e */ /* 0x000fe400000010ff */
[----:B------:R-:W-:Y:S01]  /*4780*/  F2FP.BF16.F32.PACK_AB R112, R33, R112 ;  /* 0x000000702170723e */ /* 0x000fe200000010ff */
[----:B------:R1:W-:Y:S01]  /*4790*/  STSM.16.M88.4 [R34+0x200], R36 ;  /* 0x0002002422007844 */ /* 0x0003e20000000200 */
[----:B------:R-:W-:Y:S02]  /*47a0*/  F2FP.BF16.F32.PACK_AB R113, R136, R113 ;  /* 0x000000718871723e */ /* 0x000fe400000010ff */
[----:B------:R-:W-:-:S02]  /*47b0*/  F2FP.BF16.F32.PACK_AB R114, R3, R114 ;  /* 0x000000720372723e */ /* 0x000fc400000010ff */
[----:B------:R-:W-:Y:S02]  /*47c0*/  LEA R0, R97, R34, 0x1 ;  /* 0x0000002261007211 */ /* 0x000fe400078e08ff */
[----:B------:R-:W-:-:S03]  /*47d0*/  ISETP.GT.U32.AND P5, PT, R96, 0x3e, PT ;  /* 0x0000003e6000780c */ /* 0x000fc60003fa4070 */
[----:B------:R1:W-:Y:S01]  /*47e0*/  STSM.16.M88.4 [R0+0x200], R112 ;  /* 0x0002007000007844 */ /* 0x0003e20000000200 */
[----:B------:R-:W-:Y:S01]  /*47f0*/  @!PT LDS RZ, [RZ] ;  /* 0x00000000fffff984 */ /* 0x000fe20000000800 */
[----:B------:R-:W-:Y:S01]  /*4800*/  @!PT LDS RZ, [RZ] ;  /* 0x00000000fffff984 */ /* 0x000fe20000000800 */
[----:B------:R-:W-:Y:S01]  /*4810*/  @!PT LDS RZ, [RZ] ;  /* 0x00000000fffff984 */ /* 0x000fe20000000800 */
[----:B------:R-:W-:Y:S01]  /*4820*/  @!PT LDS RZ, [RZ] ;  /* 0x00000000fffff984 */ /* 0x000fe20000000800 */
[----:B------:R2:W-:Y:S06]  /*4830*/  MEMBAR.ALL.CTA ;  /* 0x0000000000007992 */ /* 0x0005ec0000008000 */
[----:B--2---:R-:W2:Y:S02]  /*4840*/  FENCE.VIEW.ASYNC.S ;  /* 0x00000000000073c6 */ /* 0x004ea40000000000 */
[----:B--2---:R-:W-:Y:S06]  /*4850*/  BAR.SYNC.DEFER_BLOCKING 0x1, 0x100 ;  /* 0x0044000000007b1d */ /* 0x004fec0000010000 */
[----:B------:R-:W-:Y:S05]  /*4860*/  @P5 BRA `(.L_x_104) ;  /* 0x0000000000185947 */ /* 0x000fea0003800000 */
[----:B------:R-:W-:Y:S02]  /*4870*/  UIADD3 UR4, UP0, UR54, 0x4f0, URZ ;  /* 0x000004f036047890 */ /* 0x000fe4000ff1e03f */
[----:B------:R-:W-:Y:S02]  /*4880*/  UIADD3 UR44, UR51, 0x200, URZ ;  /* 0x00000200332c7890 */ /* 0x000fe4000fffe03f */
[----:B------:R-:W-:-:S09]  /*4890*/  UIADD3.X UR5, URZ, UR55, URZ, UP0, !UPT ;  /* 0x000000373f057290 */ /* 0x000fd200087fe43f */
[----:B------:R2:W-:Y:S01]  /*48a0*/  UTMASTG.3D [UR44], [UR4] ;  /* 0x0000002c040073b5 */ /* 0x0005e20008010000 */
[----:B------:R0:W-:Y:S01]  /*48b0*/  UTMACMDFLUSH ;  /* 0x00000000000079b7 */ /* 0x0001e20000000000 */
[----:B--2---:R-:W-:-:S04]  /*48c0*/  DEPBAR.LE SB0, 0x1 ;  /* 0x000080400000791a */ /* 0x004fc80000000000 */
.L_x_104:
[----:B------:R-:W-:Y:S05]  /*48d0*/  BSYNC B0 ;  /* 0x0000000000007941 */ /* 0x000fea0003800000 */
.L_x_103:
[----:B------:R-:W-:Y:S01]  /*48e0*/  BAR.SYNC.DEFER_BLOCKING 0x1, 0x100 ;  /* 0x0044000000007b1d */ /* 0x000fe20000010000 */
[----:B------:R-:W-:Y:S02]  /*48f0*/  ISETP.NE.AND P2, PT, RZ, UR41, PT ;  /* 0x00000029ff007c0c */ /* 0x000fe4000bf45270 */
[----:B------:R-:W-:-:S11]  /*4900*/  IADD3 R7, R34, 0x200, RZ ;  /* 0x0000020022077810 */ /* 0x000fd60007ffe0ff */
[----:B------:R-:W-:Y:S05]  /*4910*/  @!P2 BRA `(.L_x_105) ;  /* 0x000000000034a947 */ /* 0x000fea0003800000 */
[----:B------:R-:W-:Y:S04]  /*4920*/  BSSY B0, `(.L_x_106) ;  /* 0x0000009000007945 */ /* 0x000fe80003800000 */
[----:B------:R-:W-:Y:S05]  /*4930*/  @P0 BRA `(.L_x_107) ;  /* 0x00000000001c0947 */ /* 0x000fea0003800000 */
[----:B------:R-:W-:-:S13]  /*4940*/  ISETP.NE.AND P2, PT, R105, 0x3, PT ;  /* 0x000000036900780c */ /* 0x000fda0003f45270 */
[----:B------:R-:W-:Y:S05]  /*4950*/  @!P2 BRA `(.L_x_108) ;  /* 0x000000000004a947 */ /* 0x000fea0003800000 */
[----:B------:R-:W-:Y:S01]  /*4960*/  BPT.TRAP 0x1 ;  /* 0x000000040000795c */ /* 0x000fe20000300000 */
.L_x_108:
[----:B------:R-:W-:-:S04]  /*4970*/  ULEA UR4, UR40, UR51, 0x3 ;  /* 0x0000003328047291 */ /* 0x000fc8000f8e183f */
[----:B------:R-:W-:-:S04]  /*4980*/  UIADD3 UR4, UR4, 0x80, URZ ;  /* 0x0000008004047890 */ /* 0x000fc8000fffe03f */
[----:B------:R-:W-:-:S09]  /*4990*/  UPRMT UR4, UR50, 0x654, UR4 ;  /* 0x0000065432047896 */ /* 0x000fd20008000004 */
[----:B------:R-:W-:Y:S03]  /*49a0*/  SYNCS.ARRIVE.TRANS64.RED.A1T0 RZ, [UR4], RZ ;  /* 0x000000ffffff79a7 */ /* 0x000fe60008100404 */
.L_x_107:
[----:B------:R-:W-:Y:S05]  /*49b0*/  BSYNC B0 ;  /* 0x0000000000007941 */ /* 0x000fea0003800000 */
.L_x_106:
[----:B------:R-:W-:-:S04]  /*49c0*/  UIADD3 UR40, UR40, 0x1, URZ ;  /* 0x0000000128287890 */ /* 0x000fc8000fffe03f */
[----:B------:R-:W-:-:S04]  /*49d0*/  UISETP.NE.AND UP0, UPT, UR40, 0x4, UPT ;  /* 0x000000042800788c */ /* 0x000fc8000bf05270 */
[----:B------:R-:W-:-:S12]  /*49e0*/  USEL UR40, UR40, URZ, UP0 ;  /* 0x0000003f28287287 */ /* 0x000fd80008000000 */
.L_x_105:
[----:B------:R-:W-:Y:S04]  /*49f0*/  BSSY B0, `(.L_x_109) ;  /* 0x0000032000007945 */ /* 0x000fe80003800000 */
[----:B------:R-:W-:Y:S05]  /*4a00*/  @P0 BRA `(.L_x_110) ;  /* 0x0000000000c00947 */ /* 0x000fea0003800000 */
[----:B------:R-:W-:-:S13]  /*4a10*/  ISETP.NE.AND P2, PT, R105, 0x3, PT ;  /* 0x000000036900780c */ /* 0x000fda0003f45270 */
[----:B------:R-:W-:Y:S05]  /*4a20*/  @!P2 BRA `(.L_x_111) ;  /* 0x000000000004a947 */ /* 0x000fea0003800000 */
[----:B------:R-:W-:Y:S01]  /*4a30*/  BPT.TRAP 0x1 ;  /* 0x000000040000795c */ /* 0x000fe20000300000 */
.L_x_111:
[----:B-1----:R-:W-:Y:S01]  /*4a40*/  LEA R0, R6, UR51, 0x3 ;  /* 0x0000003306007c11 */ /* 0x002fe2000f8e18ff */
[----:B------:R-:W-:Y:S01]  /*4a50*/  BSSY B1, `(.L_x_112) ;  /* 0x0000004000017945 */ /* 0x000fe20003800000 */
[----:B------:R-:W-:-:S04]  /*4a60*/  SHF.L.U32 R3, R95, 0x1f, RZ ;  /* 0x0000001f5f037819 */ /* 0x000fc800000006ff */
[----:B------:R-:W1:Y:S02]  /*4a70*/  SYNCS.PHASECHK.TRANS64.TRYWAIT P2, [R0+URZ+0x60], R3 ;  /* 0x00006003000075a7 */ /* 0x000e64000804017f */
[----:B-1----:R-:W-:Y:S05]  /*4a80*/  @!P2 BRA `(.L_x_113) ;  /* 0x0000008c00e4a947 */ /* 0x002fea0003800000 */
.L_x_364:
[----:B------:R-:W-:Y:S05]  /*4a90*/  BSYNC B1 ;  /* 0x0000000000017941 */ /* 0x000fea0003800000 */
.L_x_112:
[----:B------:R-:W-:Y:S05]  /*4aa0*/  @P1 BRA `(.L_x_114) ;  /* 0x0000000000941947 */ /* 0x000fea0003800000 */
[----:B-1----:R-:W-:Y:S01]  /*4ab0*/  IMAD R0, R6, 0x2000, R7 ;  /* 0x0000200006007824 */ /* 0x002fe200078e0207 */
[----:B------:R-:W-:Y:S05]  /*4ac0*/  WARPSYNC.ALL ;  /* 0x0000000000007948 */ /* 0x000fea0003800000 */
[----:B------:R-:W-:Y:S01]  /*4ad0*/  LEA R3, R97, R0, 0x1 ;  /* 0x0000000061037211 */ /* 0x000fe200078e08ff */
[----:B------:R-:W1:Y:S04]  /*4ae0*/  LDSM.16.M88.4 R8, [R0] ;  /* 0x000000000008783b */ /* 0x000e680000000200 */
[----:B------:R-:W2:Y:S01]  /*4af0*/  LDSM.16.M88.4 R28, [R3] ;  /* 0x00000000031c783b */ /* 0x000ea20000000200 */
[----:B-1----:R-:W-:Y:S01]  /*4b00*/  IMAD.U32 R15, R9, 0x10000, RZ ;  /* 0x00010000090f7824 */ /* 0x002fe200078e00ff */
[----:B------:R-:W-:-:S02]  /*4b10*/  SHF.L.U32 R25, R11, 0x10, RZ ;  /* 0x000000100b197819 */ /* 0x000fc400000006ff */
[----:B------:R-:W-:Y:S01]  /*4b20*/  SHF.L.U32 R5, R8, 0x10, RZ ;  /* 0x0000001008057819 */ /* 0x000fe200000006ff */
[----:B--2---:R-:W-:Y:S01]  /*4b30*/  IMAD.U32 R39, R31, 0x10000, RZ ;  /* 0x000100001f277824 */ /* 0x004fe200078e00ff */
[----:B------:R-:W-:Y:S01]  /*4b40*/  SHF.L.U32 R3, R29, 0x10, RZ ;  /* 0x000000101d037819 */ /* 0x000fe200000006ff */
[----:B------:R-:W-:Y:S01]  /*4b50*/  IMAD.U32 R27, R28, 0x10000, RZ ;  /* 0x000100001c1b7824 */ /* 0x000fe200078e00ff */
[----:B------:R-:W-:Y:S01]  /*4b60*/  LOP3.LUT R13, R8, 0xffff0000, RZ, 0xc0, !PT ;  /* 0xffff0000080d7812 */ /* 0x000fe200078ec0ff */
[C---:B------:R-:W-:Y:S01]  /*4b70*/  FMUL R8, R94.reuse, R5 ;  /* 0x000000055e087220 */ /* 0x040fe20000400000 */
[----:B------:R-:W-:Y:S01]  /*4b80*/  LOP3.LUT R9, R9, 0xffff0000, RZ, 0xc0, !PT ;  /* 0xffff000009097812 */ /* 0x000fe200078ec0ff */
[----:B------:R-:W-:Y:S01]  /*4b90*/  FMUL R12, R94, R15 ;  /* 0x0000000f5e0c7220 */ /* 0x000fe20000400000 */
[----:B------:R-:W-:Y:S01]  /*4ba0*/  SHF.L.U32 R21, R10, 0x10, RZ ;  /* 0x000000100a157819 */ /* 0x000fe200000006ff */
[----:B------:R-:W-:Y:S01]  /*4bb0*/  FMUL R24, R94, R25 ;  /* 0x000000195e187220 */ /* 0x000fe20000400000 */
[----:B------:R-:W-:Y:S01]  /*4bc0*/  LOP3.LUT R23, R10, 0xffff0000, RZ, 0xc0, !PT ;  /* 0xffff00000a177812 */ /* 0x000fe200078ec0ff */
[C---:B------:R-:W-:Y:S01]  /*4bd0*/  FMUL R10, R94.reuse, R13 ;  /* 0x0000000d5e0a7220 */ /* 0x040fe20000400000 */
[----:B------:R-:W-:Y:S01]  /*4be0*/  LOP3.LUT R11, R11, 0xffff0000, RZ, 0xc0, !PT ;  /* 0xffff00000b0b7812 */ /* 0x000fe200078ec0ff */
[----:B------:R-:W-:Y:S01]  /*4bf0*/  FMUL R14, R94, R9 ;  /* 0x000000095e0e7220 */ /* 0x000fe20000400000 */
        /* <DEDUP_REMOVED lines=9> */
[C---:B------:R-:W-:Y:S01]  /*4c90*/  FMUL R26, R94.reuse, R33 ;  /* 0x000000215e1a7220 */ /* 0x040fe20000400000 */
[C---:B------:R-:W-:Y:S01]  /*4ca0*/  FMUL R104, R94.reuse, R3 ;  /* 0x000000035e687220 */ /* 0x040fe20000400000 */
[C---:B------:R-:W-:Y:S01]  /*4cb0*/  FMUL R28, R94.reuse, R29 ;  /* 0x0000001d5e1c7220 */ /* 0x040fe20000400000 */
[C---:B------:R-:W-:Y:S01]  /*4cc0*/  FMUL R106, R94.reuse, R35 ;  /* 0x000000235e6a7220 */ /* 0x040fe20000400000 */
[C---:B------:R-:W-:Y:S01]  /*4cd0*/  FMUL R30, R94.reuse, R37 ;  /* 0x000000255e1e7220 */ /* 0x040fe20000400000 */
[C---:B------:R-:W-:Y:S01]  /*4ce0*/  FMUL R108, R94.reuse, R39 ;  /* 0x000000275e6c7220 */ /* 0x040fe20000400000 */
[----:B------:R-:W-:-:S07]  /*4cf0*/  FMUL R32, R94, R31 ;  /* 0x0000001f5e207220 */ /* 0x000fce0000400000 */
.L_x_114:
[----:B------:R-:W-:-:S07]  /*4d00*/  IADD3 R6, R6, 0x1, RZ ;  /* 0x0000000106067810 */ /* 0x000fce0007ffe0ff */
.L_x_110:
[----:B------:R-:W-:Y:S05]  /*4d10*/  BSYNC B0 ;  /* 0x0000000000007941 */ /* 0x000fea0003800000 */
.L_x_109:
[----:B------:R-:W-:Y:S01]  /*4d20*/  MOV R101, 0x3bbb989d ;  /* 0x3bbb989d00657802 */ /* 0x000fe20000000f00 */
[C---:B------:R-:W-:Y:S01]  /*4d30*/  FFMA R42, R93.reuse, R42, R12 ;  /* 0x0000002a5d2a7223 */ /* 0x040fe2000000000c */
[----:B------:R-:W-:Y:S02]  /*4d40*/  IMAD.MOV.U32 R126, RZ, RZ, 0x437c0000 ;  /* 0x437c0000ff7e7424 */ /* 0x000fe400078e00ff */
[C---:B------:R-:W-:Y:S01]  /*4d50*/  FFMA R43, R93.reuse, R43, R14 ;  /* 0x0000002b5d2b7223 */ /* 0x040fe2000000000e */
[C---:B------:R-:W-:Y:S01]  /*4d60*/  FFMA R40, R93.reuse, R40, R8 ;  /* 0x000000285d287223 */ /* 0x040fe20000000008 */
[----:B------:R-:W-:Y:S01]  /*4d70*/  FFMA.SAT R5, -R42, R101, 0.5 ;  /* 0x3f0000002a057423 */ /* 0x000fe20000002165 */
[----:B------:R-:W-:Y:S01]  /*4d80*/  FFMA R41, R93, R41, R10 ;  /* 0x000000295d297223 */ /* 0x000fe2000000000a */
[-C--:B------:R-:W-:Y:S01]  /*4d90*/  FFMA.SAT R11, -R43, R101.reuse, 0.5 ;  /* 0x3f0000002b0b7423 */ /* 0x080fe20000002165 */
[-C--:B-1----:R-:W-:Y:S01]  /*4da0*/  FFMA.SAT R0, -R40, R101.reuse, 0.5 ;  /* 0x3f00000028007423 */ /* 0x082fe20000002165 */
[----:B------:R-:W-:Y:S01]  /*4db0*/  FFMA.RM R9, R5, R126, 12582913 ;  /* 0x4b40000105097423 */ /* 0x000fe2000000407e */
[-C--:B------:R-:W-:Y:S01]  /*4dc0*/  FFMA.SAT R4, -R41, R101.reuse, 0.5 ;  /* 0x3f00000029047423 */ /* 0x080fe20000002165 */
[C---:B------:R-:W-:Y:S01]  /*4dd0*/  FFMA R46, R93.reuse, R46, R24 ;  /* 0x0000002e5d2e7223 */ /* 0x040fe20000000018 */
[----:B------:R-:W-:Y:S01]  /*4de0*/  FFMA R44, R93, R44, R20 ;  /* 0x0000002c5d2c7223 */ /* 0x000fe20000000014 */
[----:B------:R-:W-:Y:S01]  /*4df0*/  FADD R5, R9, -12583039 ;  /* 0xcb40007f09057421 */ /* 0x000fe20000000000 */
[-C--:B------:R-:W-:Y:S01]  /*4e00*/  FFMA.RM R13, R11, R126.reuse, 12582913 ;  /* 0x4b4000010b0d7423 */ /* 0x080fe2000000407e */
[-C--:B------:R-:W-:Y:S01]  /*4e10*/  FFMA.RM R0, R0, R126.reuse, 12582913 ;  /* 0x4b40000100007423 */ /* 0x080fe2000000407e */
[-C--:B------:R-:W-:Y:S01]  /*4e20*/  FFMA.RM R4, R4, R126.reuse, 12582913 ;  /* 0x4b40000104047423 */ /* 0x080fe2000000407e */
[----:B------:R-:W-:Y:S01]  /*4e30*/  FFMA R11, -R42, 1.4426950216293334961, -R5 ;  /* 0x3fb8aa3b2a0b7823 */ /* 0x000fe20000000905 */
[-C--:B------:R-:W-:Y:S01]  /*4e40*/  FFMA.SAT R25, -R46, R101.reuse, 0.5 ;  /* 0x3f0000002e197423 */ /* 0x080fe20000002165 */
[----:B------:R-:W-:Y:S01]  /*4e50*/  FFMA.SAT R15, -R44, R101, 0.5 ;  /* 0x3f0000002c0f7423 */ /* 0x000fe20000002165 */
[----:B------:R-:W-:Y:S01]  /*4e60*/  FADD R38, R13, -12583039 ;  /* 0xcb40007f0d267421 */ /* 0x000fe20000000000 */
[----:B------:R-:W-:Y:S01]  /*4e70*/  FADD R3, R0, -12583039 ;  /* 0xcb40007f00037421 */ /* 0x000fe20000000000 */
[----:B------:R-:W-:Y:S01]  /*4e80*/  FADD R36, R4, -12583039 ;  /* 0xcb40007f04247421 */ /* 0x000fe20000000000 */
[C---:B------:R-:W-:Y:S01]  /*4e90*/  FFMA R47, R93.reuse, R47, R100 ;  /* 0x0000002f5d2f7223 */ /* 0x040fe20000000064 */
[----:B------:R-:W-:Y:S01]  /*4ea0*/  FFMA R11, -R42, 1.925963033500011079e-08, R11 ;  /* 0x32a570602a0b7823 */ /* 0x000fe2000000010b */
[----:B------:R-:W-:Y:S01]  /*4eb0*/  FFMA R45, R93, R45, R22 ;  /* 0x0000002d5d2d7223 */ /* 0x000fe20000000016 */
[-C--:B------:R-:W-:Y:S01]  /*4ec0*/  FFMA.RM R25, R25, R126.reuse, 12582913 ;  /* 0x4b40000119197423 */ /* 0x080fe2000000407e */
[----:B------:R-:W-:Y:S01]  /*4ed0*/  FFMA.RM R15, R15, R126, 12582913 ;  /* 0x4b4000010f0f7423 */ /* 0x000fe2000000407e */
[C---:B------:R-:W-:Y:S01]  /*4ee0*/  FFMA R3, -R40.reuse, 1.4426950216293334961, -R3 ;  /* 0x3fb8aa3b28037823 */ /* 0x040fe20000000903 */
[----:B------:R-:W-:Y:S01]  /*4ef0*/  FFMA R36, -R41, 1.4426950216293334961, -R36 ;  /* 0x3fb8aa3b29247823 */ /* 0x000fe20000000924 */
[----:B------:R-:W-:Y:S01]  /*4f00*/  FFMA R110, -R43, 1.4426950216293334961, -R38 ;  /* 0x3fb8aa3b2b6e7823 */ /* 0x000fe20000000926 */
[-C--:B------:R-:W-:Y:S01]  /*4f10*/  FFMA.SAT R27, -R47, R101.reuse, 0.5 ;  /* 0x3f0000002f1b7423 */ /* 0x080fe20000002165 */
[----:B------:R1:W-:Y:S01]  /*4f20*/  MUFU.EX2 R38, R11 ;  /* 0x0000000b00267308 */ /* 0x0003e20000000800 */
[-C--:B------:R-:W-:Y:S01]  /*4f30*/  FFMA.SAT R23, -R45, R101.reuse, 0.5 ;  /* 0x3f0000002d177423 */ /* 0x080fe20000002165 */
[----:B------:R-:W-:Y:S01]  /*4f40*/  FADD R21, R15, -12583039 ;  /* 0xcb40007f0f157421 */ /* 0x000fe20000000000 */
[----:B------:R-:W-:Y:S01]  /*4f50*/  FFMA R50, R93, R50, R104 ;  /* 0x000000325d327223 */ /* 0x000fe20000000068 */
[----:B------:R-:W-:Y:S01]  /*4f60*/  FFMA R3, -R40, 1.925963033500011079e-08, R3 ;  /* 0x32a5706028037823 */ /* 0x000fe20000000103 */
[----:B------:R-:W-:Y:S01]  /*4f70*/  FFMA R36, -R41, 1.925963033500011079e-08, R36 ;  /* 0x32a5706029247823 */ /* 0x000fe20000000124 */
[-C--:B------:R-:W-:Y:S01]  /*4f80*/  FFMA.RM R27, R27, R126.reuse, 12582913 ;  /* 0x4b4000011b1b7423 */ /* 0x080fe2000000407e */
[----:B------:R-:W-:Y:S01]  /*4f90*/  FFMA.RM R23, R23, R126, 12582913 ;  /* 0x4b40000117177423 */ /* 0x000fe2000000407e */
[----:B------:R-:W-:Y:S01]  /*4fa0*/  FFMA R48, R93, R48, R102 ;  /* 0x000000305d307223 */ /* 0x000fe20000000066 */
[----:B-1----:R-:W-:Y:S01]  /*4fb0*/  FADD R11, R25, -12583039 ;  /* 0xcb40007f190b7421 */ /* 0x002fe20000000000 */
[----:B------:R-:W-:Y:S01]  /*4fc0*/  FFMA R21, -R44, 1.4426950216293334961, -R21 ;  /* 0x3fb8aa3b2c157823 */ /* 0x000fe20000000915 */
[----:B------:R-:W-:Y:S01]  /*4fd0*/  FFMA.SAT R33, -R50, R101, 0.5 ;  /* 0x3f00000032217423 */ /* 0x000fe20000002165 */
[----:B------:R1:W-:Y:S01]  /*4fe0*/  MUFU.EX2 R5, R36 ;  /* 0x0000002400057308 */ /* 0x0003e20000000800 */
[----:B------:R-:W-:Y:S01]  /*4ff0*/  FFMA R11, -R46, 1.4426950216293334961, -R11 ;  /* 0x3fb8aa3b2e0b7823 */ /* 0x000fe2000000090b */
[----:B------:R-:W-:Y:S01]  /*5000*/  FFMA R110, -R43, 1.925963033500011079e-08, R110 ;  /* 0x32a570602b6e7823 */ /* 0x000fe2000000016e */
[----:B------:R-:W-:Y:S01]  /*5010*/  FADD R114, R27, -12583039 ;  /* 0xcb40007f1b727421 */ /* 0x000fe20000000000 */
[----:B------:R-:W-:Y:S01]  /*5020*/  FFMA R51, R93, R51, R28 ;  /* 0x000000335d337223 */ /* 0x000fe2000000001c */
[----:B------:R-:W-:Y:S01]  /*5030*/  FFMA.SAT R29, -R48, R101, 0.5 ;  /* 0x3f000000301d7423 */ /* 0x000fe20000002165 */
[----:B------:R-:W-:Y:S01]  /*5040*/  FFMA R11, -R46, 1.925963033500011079e-08, R11 ;  /* 0x32a570602e0b7823 */ /* 0x000fe2000000010b */
[----:B------:R-:W-:Y:S01]  /*5050*/  FFMA R21, -R44, 1.925963033500011079e-08, R21 ;  /* 0x32a570602c157823 */ /* 0x000fe20000000115 */
[----:B------:R-:W2:Y:S01]  /*5060*/  MUFU.EX2 R3, R3 ;  /* 0x0000000300037308 */ /* 0x000ea20000000800 */
[----:B-1----:R-:W-:Y:S01]  /*5070*/  FADD R36, R23, -12583039 ;  /* 0xcb40007f17247421 */ /* 0x002fe20000000000 */
[-C--:B------:R-:W-:Y:S01]  /*5080*/  FFMA.RM R33, R33, R126.reuse, 12582913 ;  /* 0x4b40000121217423 */ /* 0x080fe2000000407e */
[----:B------:R-:W-:Y:S01]  /*5090*/  FFMA R49, R93, R49, R26 ;  /* 0x000000315d317223 */ /* 0x000fe2000000001a */
[----:B------:R-:W-:Y:S01]  /*50a0*/  FFMA R116, -R47, 1.4426950216293334961, -R114 ;  /* 0x3fb8aa3b2f747823 */ /* 0x000fe20000000972 */
[-C--:B------:R-:W-:Y:S01]  /*50b0*/  FFMA.SAT R35, -R51, R101.reuse, 0.5 ;  /* 0x3f00000033237423 */ /* 0x080fe20000002165 */
[----:B------:R-:W-:Y:S01]  /*50c0*/  FFMA R112, -R45, 1.4426950216293334961, -R36 ;  /* 0x3fb8aa3b2d707823 */ /* 0x000fe20000000924 */
[----:B------:R-:W-:Y:S01]  /*50d0*/  FFMA.RM R29, R29, R126, 12582913 ;  /* 0x4b4000011d1d7423 */ /* 0x000fe2000000407e */
[----:B------:R-:W1:Y:S01]  /*50e0*/  MUFU.EX2 R110, R110 ;  /* 0x0000006e006e7308 */ /* 0x000e620000000800 */
[----:B------:R-:W-:Y:S01]  /*50f0*/  FFMA.SAT R31, -R49, R101, 0.5 ;  /* 0x3f000000311f7423 */ /* 0x000fe20000002165 */
[C---:B------:R-:W-:Y:S01]  /*5100*/  FFMA R52, R93.reuse, R52, R106 ;  /* 0x000000345d347223 */ /* 0x040fe2000000006a */
[C---:B------:R-:W-:Y:S01]  /*5110*/  FFMA R53, R93.reuse, R53, R30 ;  /* 0x000000355d357223 */ /* 0x040fe2000000001e */
[C---:B------:R-:W-:Y:S01]  /*5120*/  FFMA R54, R93.reuse, R54, R108 ;  /* 0x000000365d367223 */ /* 0x040fe2000000006c */
[----:B------:R-:W-:Y:S01]  /*5130*/  FFMA R55, R93, R55, R32 ;  /* 0x000000375d377223 */ /* 0x000fe20000000020 */
[-C--:B------:R-:W-:Y:S01]  /*5140*/  FFMA.RM R35, R35, R126.reuse, 12582913 ;  /* 0x4b40000123237423 */ /* 0x080fe2000000407e */
[-C--:B------:R-:W-:Y:S01]  /*5150*/  FFMA.RM R31, R31, R126.reuse, 12582913 ;  /* 0x4b4000011f1f7423 */ /* 0x080fe2000000407e */
[----:B------:R3:W-:Y:S01]  /*5160*/  MUFU.EX2 R114, R11 ;  /* 0x0000000b00727308 */ /* 0x0007e20000000800 */
[-C--:B------:R-:W-:Y:S01]  /*5170*/  FFMA.SAT R37, -R52, R101.reuse, 0.5 ;  /* 0x3f00000034257423 */ /* 0x080fe20000002165 */
[-C--:B------:R-:W-:Y:S01]  /*5180*/  FFMA.SAT R39, -R53, R101.reuse, 0.5 ;  /* 0x3f00000035277423 */ /* 0x080fe20000002165 */
[-C--:B------:R-:W-:Y:S01]  /*5190*/  FFMA.SAT R99, -R54, R101.reuse, 0.5 ;  /* 0x3f00000036637423 */ /* 0x080fe20000002165 */
[----:B------:R-:W-:Y:S01]  /*51a0*/  FADD R122, R35, -12583039 ;  /* 0xcb40007f237a7421 */ /* 0x000fe20000000000 */
[----:B------:R-:W-:Y:S01]  /*51b0*/  FFMA.SAT R101, -R55, R101, 0.5 ;  /* 0x3f00000037657423 */ /* 0x000fe20000002165 */
[----:B------:R-:W-:Y:S01]  /*51c0*/  SHF.L.U32 R0, R0, 0x17, RZ ;  /* 0x0000001700007819 */ /* 0x000fe200000006ff */
[----:B------:R-:W-:Y:S01]  /*51d0*/  FADD R118, R31, -12583039 ;  /* 0xcb40007f1f767421 */ /* 0x000fe20000000000 */
[----:B------:R4:W5:Y:S01]  /*51e0*/  MUFU.EX2 R36, R21 ;  /* 0x0000001500247308 */ /* 0x0009620000000800 */
[----:B---3--:R-:W-:Y:S01]  /*51f0*/  FADD R11, R33, -12583039 ;  /* 0xcb40007f210b7421 */ /* 0x008fe20000000000 */
[----:B------:R-:W-:Y:S01]  /*5200*/  SHF.L.U32 R4, R4, 0x17, RZ ;  /* 0x0000001704047819 */ /* 0x000fe200000006ff */
[-C--:B------:R-:W-:Y:S01]  /*5210*/  FFMA.RM R39, R39, R126.reuse, 12582913 ;  /* 0x4b40000127277423 */ /* 0x080fe2000000407e */
[-C--:B------:R-:W-:Y:S01]  /*5220*/  FFMA.RM R101, R101, R126.reuse, 12582913 ;  /* 0x4b40000165657423 */ /* 0x080fe2000000407e */
[C---:B------:R-:W-:Y:S01]  /*5230*/  FFMA R11, -R50.reuse, 1.4426950216293334961, -R11 ;  /* 0x3fb8aa3b320b7823 */ /* 0x040fe2000000090b */
[----:B------:R-:W-:Y:S01]  /*5240*/  FFMA R124, -R51, 1.4426950216293334961, -R122 ;  /* 0x3fb8aa3b337c7823 */ /* 0x000fe2000000097a */
[----:B------:R-:W-:Y:S01]  /*5250*/  SHF.L.U32 R13, R13, 0x17, RZ ;  /* 0x000000170d0d7819 */ /* 0x000fe200000006ff */
[-C--:B------:R-:W-:Y:S01]  /*5260*/  FFMA.RM R37, R37, R126.reuse, 12582913 ;  /* 0x4b40000125257423 */ /* 0x080fe2000000407e */
[----:B----4-:R-:W-:Y:S01]  /*5270*/  FADD R21, R29, -12583039 ;  /* 0xcb40007f1d157421 */ /* 0x010fe20000000000 */
[----:B------:R-:W-:Y:S01]  /*5280*/  FFMA R11, -R50, 1.925963033500011079e-08, R11 ;  /* 0x32a57060320b7823 */ /* 0x000fe2000000010b */
[----:B------:R-:W-:Y:S01]  /*5290*/  FFMA.RM R99, R99, R126, 12582913 ;  /* 0x4b40000163637423 */ /* 0x000fe2000000407e */
[----:B--2---:R-:W-:Y:S01]  /*52a0*/  FFMA R128, R0, R3, 1 ;  /* 0x3f80000000807423 */ /* 0x004fe20000000003 */
[C---:B------:R-:W-:Y:S01]  /*52b0*/  FFMA R21, -R48.reuse, 1.4426950216293334961, -R21 ;  /* 0x3fb8aa3b30157823 */ /* 0x040fe20000000915 */
[----:B------:R2:W-:Y:S01]  /*52c0*/  MUFU.EX2 R122, R11 ;  /* 0x0000000b007a7308 */ /* 0x0005e20000000800 */
[----:B------:R-:W-:Y:S01]  /*52d0*/  SHF.L.U32 R15, R15, 0x17, RZ ;  /* 0x000000170f0f7819 */ /* 0x000fe200000006ff */
[----:B------:R-:W-:Y:S01]  /*52e0*/  FADD R0, R39, -12583039 ;  /* 0xcb40007f27007421 */ /* 0x000fe20000000000 */
[----:B------:R-:W-:Y:S01]  /*52f0*/  FFMA R21, -R48, 1.925963033500011079e-08, R21 ;  /* 0x32a5706030157823 */ /* 0x000fe20000000115 */
[----:B------:R-:W-:Y:S01]  /*5300*/  FFMA R120, -R49, 1.4426950216293334961, -R118 ;  /* 0x3fb8aa3b31787823 */ /* 0x000fe20000000976 */
[----:B------:R-:W-:Y:S01]  /*5310*/  FADD R3, R99, -12583039 ;  /* 0xcb40007f63037421 */ /* 0x000fe20000000000 */
[----:B-1----:R-:W-:Y:S01]  /*5320*/  FFMA R13, R13, R110, 1 ;  /* 0x3f8000000d0d7423 */ /* 0x002fe2000000006e */
[----:B------:R-:W-:Y:S01]  /*5330*/  FFMA R126, -R53, 1.4426950216293334961, -R0 ;  /* 0x3fb8aa3b357e7823 */ /* 0x000fe20000000900 */
[----:B------:R1:W3:Y:S01]  /*5340*/  MUFU.EX2 R118, R21 ;  /* 0x0000001500767308 */ /* 0x0002e20000000800 */
[----:B--2---:R-:W-:Y:S01]  /*5350*/  FFMA R11, R4, R5, 1 ;  /* 0x3f800000040b7423 */ /* 0x004fe20000000005 */
[----:B------:R-:W-:Y:S01]  /*5360*/  FADD R4, R101, -12583039 ;  /* 0xcb40007f65047421 */ /* 0x000fe20000000000 */
[----:B-----5:R-:W-:Y:S01]  /*5370*/  FFMA R110, R15, R36, 1 ;  /* 0x3f8000000f6e7423 */ /* 0x020fe20000000024 */
[----:B------:R-:W-:Y:S01]  /*5380*/  FFMA R3, -R54, 1.4426950216293334961, -R3 ;  /* 0x3fb8aa3b36037823 */ /* 0x000fe20000000903 */
[----:B------:R-:W-:Y:S01]  /*5390*/  FFMA R124, -R51, 1.925963033500011079e-08, R124 ;  /* 0x32a57060337c7823 */ /* 0x000fe2000000017c */
[----:B------:R-:W-:Y:S01]  /*53a0*/  FFMA R36, -R55, 1.4426950216293334961, -R4 ;  /* 0x3fb8aa3b37247823 */ /* 0x000fe20000000904 */
[----:B------:R-:W-:Y:S01]  /*53b0*/  FFMA R126, -R53, 1.925963033500011079e-08, R126 ;  /* 0x32a57060357e7823 */ /* 0x000fe2000000017e */
[----:B------:R-:W-:Y:S01]  /*53c0*/  FFMA R112, -R45, 1.925963033500011079e-08, R112 ;  /* 0x32a570602d707823 */ /* 0x000fe20000000170 */
[----:B-1----:R-:W-:Y:S01]  /*53d0*/  FADD R21, R37, -12583039 ;  /* 0xcb40007f25157421 */ /* 0x002fe20000000000 */
[----:B------:R-:W-:Y:S01]  /*53e0*/  FFMA R116, -R47, 1.925963033500011079e-08, R116 ;  /* 0x32a570602f747823 */ /* 0x000fe20000000174 */
[----:B------:R-:W-:Y:S01]  /*53f0*/  FFMA R120, -R49, 1.925963033500011079e-08, R120 ;  /* 0x32a5706031787823 */ /* 0x000fe20000000178 */
[----:B------:R-:W-:Y:S01]  /*5400*/  FFMA R36, -R55, 1.925963033500011079e-08, R36 ;  /* 0x32a5706037247823 */ /* 0x000fe20000000124 */
[----:B------:R-:W-:Y:S01]  /*5410*/  FFMA R21, -R52, 1.4426950216293334961, -R21 ;  /* 0x3fb8aa3b34157823 */ /* 0x000fe20000000915 */
[----:B------:R-:W-:Y:S01]  /*5420*/  IADD3 R5, R128, 0x1800000, RZ ;  /* 0x0180000080057810 */ /* 0x000fe20007ffe0ff */
[----:B------:R-:W-:Y:S01]  /*5430*/  FFMA R3, -R54, 1.925963033500011079e-08, R3 ;  /* 0x32a5706036037823 */ /* 0x000fe20000000103 */
[----:B------:R-:W1:Y:S01]  /*5440*/  MUFU.EX2 R124, R124 ;  /* 0x0000007c007c7308 */ /* 0x000e620000000800 */
[----:B------:R-:W-:Y:S01]  /*5450*/  FFMA R21, -R52, 1.925963033500011079e-08, R21 ;  /* 0x32a5706034157823 */ /* 0x000fe20000000115 */
[----:B------:R-:W-:Y:S01]  /*5460*/  LOP3.LUT R5, R5, 0x7f800000, RZ, 0xc0, !PT ;  /* 0x7f80000005057812 */ /* 0x000fe200078ec0ff */
[----:B------:R-:W-:Y:S01]  /*5470*/  IMAD.SHL.U32 R29, R29, 0x800000, RZ ;  /* 0x008000001d1d7824 */ /* 0x000fe200078e00ff */
[----:B------:R-:W-:Y:S01]  /*5480*/  SHF.L.U32 R35, R35, 0x17, RZ ;  /* 0x0000001723237819 */ /* 0x000fe200000006ff */
[----:B------:R-:W-:Y:S01]  /*5490*/  IMAD.SHL.U32 R39, R39, 0x800000, RZ ;  /* 0x0080000027277824 */ /* 0x000fe200078e00ff */
[----:B------:R-:W-:Y:S01]  /*54a0*/  ISETP.GT.U32.AND P2, PT, R5, 0x1ffffff, PT ;  /* 0x01ffffff0500780c */ /* 0x000fe20003f44070 */
[----:B------:R-:W-:Y:S01]  /*54b0*/  IMAD.SHL.U32 R9, R9, 0x800000, RZ ;  /* 0x0080000009097824 */ /* 0x000fe200078e00ff */
[----:B------:R-:W2:Y:S01]  /*54c0*/  MUFU.EX2 R126, R126 ;  /* 0x0000007e007e7308 */ /* 0x000ea20000000800 */
[----:B------:R-:W-:Y:S01]  /*54d0*/  SHF.L.U32 R25, R25, 0x17, RZ ;  /* 0x0000001719197819 */ /* 0x000fe200000006ff */
[----:B------:R-:W-:Y:S01]  /*54e0*/  IMAD.SHL.U32 R23, R23, 0x800000, RZ ;  /* 0x0080000017177824 */ /* 0x000fe200078e00ff */
[----:B------:R-:W-:Y:S01]  /*54f0*/  SHF.L.U32 R27, R27, 0x17, RZ ;  /* 0x000000171b1b7819 */ /* 0x000fe200000006ff */
[----:B------:R-:W-:Y:S01]  /*5500*/  IMAD.SHL.U32 R33, R33, 0x800000, RZ ;  /* 0x0080000021217824 */ /* 0x000fe200078e00ff */
[----:B------:R-:W-:Y:S01]  /*5510*/  SHF.L.U32 R31, R31, 0x17, RZ ;  /* 0x000000171f1f7819 */ /* 0x000fe200000006ff */
[----:B------:R-:W-:Y:S01]  /*5520*/  BSSY B1, `(.L_x_115) ;  /* 0x0000020000017945 */ /* 0x000fe20003800000 */
[----:B------:R-:W-:Y:S01]  /*5530*/  SHF.L.U32 R37, R37, 0x17, RZ ;  /* 0x0000001725257819 */ /* 0x000fe200000006ff */
[----:B------:R-:W4:Y:S01]  /*5540*/  MUFU.EX2 R112, R112 ;  /* 0x0000007000707308 */ /* 0x000f220000000800 */
[----:B------:R-:W-:Y:S01]  /*5550*/  SHF.L.U32 R99, R99, 0x17, RZ ;  /* 0x0000001763637819 */ /* 0x000fe200000006ff */
[----:B---3--:R-:W-:Y:S01]  /*5560*/  FFMA R130, R29, R118, 1 ;  /* 0x3f8000001d827423 */ /* 0x008fe20000000076 */
[----:B------:R-:W-:Y:S01]  /*5570*/  SHF.L.U32 R101, R101, 0x17, RZ ;  /* 0x0000001765657819 */ /* 0x000fe200000006ff */
[----:B-1----:R-:W-:Y:S01]  /*5580*/  FFMA R35, R35, R124, 1 ;  /* 0x3f80000023237423 */ /* 0x002fe2000000007c */
[----:B------:R-:W-:Y:S01]  /*5590*/  FFMA R38, R9, R38, 1 ;  /* 0x3f80000009267423 */ /* 0x000fe20000000026 */
[----:B------:R-:W-:Y:S01]  /*55a0*/  FFMA R114, R25, R114, 1 ;  /* 0x3f80000019727423 */ /* 0x000fe20000000072 */
[----:B------:R-:W-:Y:S01]  /*55b0*/  FFMA R122, R33, R122, 1 ;  /* 0x3f800000217a7423 */ /* 0x000fe2000000007a */
[----:B------:R-:W1:Y:S01]  /*55c0*/  MUFU.EX2 R116, R116 ;  /* 0x0000007400747308 */ /* 0x000e620000000800 */
[----:B--2---:R-:W-:-:S07]  /*55d0*/  FFMA R39, R39, R126, 1 ;  /* 0x3f80000027277423 */ /* 0x004fce000000007e */
[----:B------:R-:W2:Y:S01]  /*55e0*/  MUFU.EX2 R120, R120 ;  /* 0x0000007800787308 */ /* 0x000ea20000000800 */
[----:B----4-:R-:W-:-:S07]  /*55f0*/  FFMA R23, R23, R112, 1 ;  /* 0x3f80000017177423 */ /* 0x010fce0000000070 */
[----:B------:R-:W3:Y:S01]  /*5600*/  MUFU.EX2 R0, R21 ;  /* 0x0000001500007308 */ /* 0x000ee20000000800 */
[----:B-1----:R-:W-:-:S07]  /*5610*/  FFMA R27, R27, R116, 1 ;  /* 0x3f8000001b1b7423 */ /* 0x002fce0000000074 */
[----:B------:R-:W1:Y:S01]  /*5620*/  MUFU.EX2 R4, R3 ;  /* 0x0000000300047308 */ /* 0x000e620000000800 */
[----:B--2---:R-:W-:-:S07]  /*5630*/  FFMA R31, R31, R120, 1 ;  /* 0x3f8000001f1f7423 */ /* 0x004fce0000000078 */
[----:B------:R-:W2:Y:S01]  /*5640*/  MUFU.EX2 R36, R36 ;  /* 0x0000002400247308 */ /* 0x000ea20000000800 */
[----:B---3--:R-:W-:Y:S01]  /*5650*/  FFMA R124, R37, R0, 1 ;  /* 0x3f800000257c7423 */ /* 0x008fe20000000000 */
[----:B-1----:R-:W-:Y:S01]  /*5660*/  FFMA R126, R99, R4, 1 ;  /* 0x3f800000637e7423 */ /* 0x002fe20000000004 */
[----:B--2---:R-:W-:Y:S01]  /*5670*/  FFMA R29, R101, R36, 1 ;  /* 0x3f800000651d7423 */ /* 0x004fe20000000024 */
[----:B------:R-:W-:Y:S06]  /*5680*/  @P2 BRA `(.L_x_116) ;  /* 0x0000000000142947 */ /* 0x000fec0003800000 */
[----:B------:R-:W-:Y:S01]  /*5690*/  IMAD.MOV.U32 R0, RZ, RZ, R128 ;  /* 0x000000ffff007224 */ /* 0x000fe200078e0080 */
[----:B------:R-:W-:-:S07]  /*56a0*/  MOV R4, 0x56c0 ;  /* 0x000056c000047802 */ /* 0x000fce0000000f00 */
[----:B------:R-:W-:Y:S05]  /*56b0*/  CALL.REL.NOINC `($__internal_0_$__cuda_sm20_rcp_rn_f32_slowpath) ;  /* 0x0000008800807944 */ /* 0x000fea0003c00000 */
[----:B------:R-:W-:Y:S01]  /*56c0*/  MOV R9, R0 ;  /* 0x0000000000097202 */ /* 0x000fe20000000f00 */
[----:B------:R-:W-:Y:S06]  /*56d0*/  BRA `(.L_x_117) ;  /* 0x0000000000107947 */ /* 0x000fec0003800000 */
.L_x_116:
[----:B------:R-:W1:Y:S02]  /*56e0*/  MUFU.RCP R9, R128 ;  /* 0x0000008000097308 */ /* 0x000e640000001000 */
[----:B-1----:R-:W-:-:S04]  /*56f0*/  FFMA R0, R128, R9, -1 ;  /* 0xbf80000080007423 */ /* 0x002fc80000000009 */
[----:B------:R-:W-:-:S04]  /*5700*/  FADD.FTZ R0, -R0, -RZ ;  /* 0x800000ff00007221 */ /* 0x000fc80000010100 */
[----:B------:R-:W-:-:S07]  /*5710*/  FFMA R9, R9, R0, R9 ;  /* 0x0000000009097223 */ /* 0x000fce0000000009 */
.L_x_117:
[----:B------:R-:W-:Y:S05]  /*5720*/  BSYNC B1 ;  /* 0x0000000000017941 */ /* 0x000fea0003800000 */
.L_x_115:
        /* <DEDUP_REMOVED lines=10> */
.L_x_119:
[----:B------:R-:W1:Y:S02]  /*57d0*/  MUFU.RCP R36, R11 ;  /* 0x0000000b00247308 */ /* 0x000e640000001000 */
[----:B-1----:R-:W-:-:S04]  /*57e0*/  FFMA R0, R11, R36, -1 ;  /* 0xbf8000000b007423 */ /* 0x002fc80000000024 */
[----:B------:R-:W-:-:S04]  /*57f0*/  FADD.FTZ R3, -R0, -RZ ;  /* 0x800000ff00037221 */ /* 0x000fc80000010100 */
[----:B------:R-:W-:-:S07]  /*5800*/  FFMA R36, R36, R3, R36 ;  /* 0x0000000324247223 */ /* 0x000fce0000000024 */
.L_x_120:
[----:B------:R-:W-:Y:S05]  /*5810*/  BSYNC B1 ;  /* 0x0000000000017941 */ /* 0x000fea0003800000 */
.L_x_118:
        /* <DEDUP_REMOVED lines=10> */
.L_x_122:
[----:B------:R-:W1:Y:S02]  /*58c0*/  MUFU.RCP R11, R38 ;  /* 0x00000026000b7308 */ /* 0x000e640000001000 */
[----:B-1----:R-:W-:-:S04]  /*58d0*/  FFMA R0, R38, R11, -1 ;  /* 0xbf80000026007423 */ /* 0x002fc8000000000b */
[----:B------:R-:W-:-:S04]  /*58e0*/  FADD.FTZ R0, -R0, -RZ ;  /* 0x800000ff00007221 */ /* 0x000fc80000010100 */
[----:B------:R-:W-:-:S07]  /*58f0*/  FFMA R11, R11, R0, R11 ;  /* 0x000000000b0b7223 */ /* 0x000fce000000000b */
.L_x_123:
[----:B------:R-:W-:Y:S05]  /*5900*/  BSYNC B1 ;  /* 0x0000000000017941 */ /* 0x000fea0003800000 */
.L_x_121:
        /* <DEDUP_REMOVED lines=10> */
.L_x_125:
[----:B------:R-:W1:Y:S02]  /*59b0*/  MUFU.RCP R38, R13 ;  /* 0x0000000d00267308 */ /* 0x000e640000001000 */
[----:B-1----:R-:W-:-:S04]  /*59c0*/  FFMA R0, R13, R38, -1 ;  /* 0xbf8000000d007423 */ /* 0x002fc80000000026 */
[----:B------:R-:W-:-:S04]  /*59d0*/  FADD.FTZ R3, -R0, -RZ ;  /* 0x800000ff00037221 */ /* 0x000fc80000010100 */
[----:B------:R-:W-:-:S07]  /*59e0*/  FFMA R38, R38, R3, R38 ;  /* 0x0000000326267223 */ /* 0x000fce0000000026 */
.L_x_126:
[----:B------:R-:W-:Y:S05]  /*59f0*/  BSYNC B1 ;  /* 0x0000000000017941 */ /* 0x000fea0003800000 */
.L_x_124:
        /* <DEDUP_REMOVED lines=10> */
.L_x_128:
[----:B------:R-:W1:Y:S02]  /*5aa0*/  MUFU.RCP R13, R110 ;  /* 0x0000006e000d7308 */ /* 0x000e640000001000 */
[----:B-1----:R-:W-:-:S04]  /*5ab0*/  FFMA R0, R110, R13, -1 ;  /* 0xbf8000006e007423 */ /* 0x002fc8000000000d */
[----:B------:R-:W-:-:S04]  /*5ac0*/  FADD.FTZ R0, -R0, -RZ ;  /* 0x800000ff00007221 */ /* 0x000fc80000010100 */
[----:B------:R-:W-:-:S07]  /*5ad0*/  FFMA R13, R13, R0, R13 ;  /* 0x000000000d0d7223 */ /* 0x000fce000000000d */
.L_x_129:
[----:B------:R-:W-:Y:S05]  /*5ae0*/  BSYNC B1 ;  /* 0x0000000000017941 */ /* 0x000fea0003800000 */
.L_x_127:
        /* <DEDUP_REMOVED lines=10> */
.L_x_131:
[----:B------:R-:W1:Y:S02]  /*5b90*/  MUFU.RCP R110, R23 ;  /* 0x00000017006e7308 */ /* 0x000e640000001000 */
[----:B-1----:R-:W-:-:S04]  /*5ba0*/  FFMA R0, R23, R110, -1 ;  /* 0xbf80000017007423 */ /* 0x002fc8000000006e */
[----:B------:R-:W-:-:S04]  /*5bb0*/  FADD.FTZ R3, -R0, -RZ ;  /* 0x800000ff00037221 */ /* 0x000fc80000010100 */
[----:B------:R-:W-:-:S07]  /*5bc0*/  FFMA R110, R110, R3, R110 ;  /* 0x000000036e6e7223 */ /* 0x000fce000000006e */
.L_x_132:
[----:B------:R-:W-:Y:S05]  /*5bd0*/  BSYNC B1 ;  /* 0x0000000000017941 */ /* 0x000fea0003800000 */
.L_x_130:
        /* <DEDUP_REMOVED lines=10> */
.L_x_134:
[----:B------:R-:W1:Y:S02]  /*5c80*/  MUFU.RCP R15, R114 ;  /* 0x00000072000f7308 */ /* 0x000e640000001000 */
[----:B-1----:R-:W-:-:S04]  /*5c90*/  FFMA R0, R114, R15, -1 ;  /* 0xbf80000072007423 */ /* 0x002fc8000000000f */
[----:B------:R-:W-:-:S04]  /*5ca0*/  FADD.FTZ R0, -R0, -RZ ;  /* 0x800000ff00007221 */ /* 0x000fc80000010100 */
[----:B------:R-:W-:-:S07]  /*5cb0*/  FFMA R15, R15, R0, R15 ;  /* 0x000000000f0f7223 */ /* 0x000fce000000000f */
.L_x_135:
[----:B------:R-:W-:Y:S05]  /*5cc0*/  BSYNC B1 ;  /* 0x0000000000017941 */ /* 0x000fea0003800000 */
.L_x_133:
        /* <DEDUP_REMOVED lines=10> */
.L_x_137:
[----:B------:R-:W1:Y:S02]  /*5d70*/  MUFU.RCP R114, R27 ;  /* 0x0000001b00727308 */ /* 0x000e640000001000 */
[----:B-1----:R-:W-:-:S04]  /*5d80*/  FFMA R0, R27, R114, -1 ;  /* 0xbf8000001b007423 */ /* 0x002fc80000000072 */
[----:B------:R-:W-:-:S04]  /*5d90*/  FADD.FTZ R3, -R0, -RZ ;  /* 0x800000ff00037221 */ /* 0x000fc80000010100 */
[----:B------:R-:W-:-:S07]  /*5da0*/  FFMA R114, R114, R3, R114 ;  /* 0x0000000372727223 */ /* 0x000fce0000000072 */
.L_x_138:
[----:B------:R-:W-:Y:S05]  /*5db0*/  BSYNC B1 ;  /* 0x0000000000017941 */ /* 0x000fea0003800000 */
.L_x_136:
        /* <DEDUP_REMOVED lines=10> */
.L_x_140:
[----:B------:R-:W1:Y:S02]  /*5e60*/  MUFU.RCP R21, R130 ;  /* 0x0000008200157308 */ /* 0x000e640000001000 */
[----:B-1----:R-:W-:-:S04]  /*5e70*/  FFMA R0, R130, R21, -1 ;  /* 0xbf80000082007423 */ /* 0x002fc80000000015 */
[----:B------:R-:W-:-:S04]  /*5e80*/  FADD.FTZ R0, -R0, -RZ ;  /* 0x800000ff00007221 */ /* 0x000fc80000010100 */
[----:B------:R-:W-:-:S07]  /*5e90*/  FFMA R21, R21, R0, R21 ;  /* 0x0000000015157223 */ /* 0x000fce0000000015 */
.L_x_141:
[----:B------:R-:W-:Y:S05]  /*5ea0*/  BSYNC B1 ;  /* 0x0000000000017941 */ /* 0x000fea0003800000 */
.L_x_139:
        /* <DEDUP_REMOVED lines=10> */
.L_x_143:
[----:B------:R-:W1:Y:S02]  /*5f50*/  MUFU.RCP R120, R31 ;  /* 0x0000001f00787308 */ /* 0x000e640000001000 */
[----:B-1----:R-:W-:-:S04]  /*5f60*/  FFMA R0, R31, R120, -1 ;  /* 0xbf8000001f007423 */ /* 0x002fc80000000078 */
[----:B------:R-:W-:-:S04]  /*5f70*/  FADD.FTZ R3, -R0, -RZ ;  /* 0x800000ff00037221 */ /* 0x000fc80000010100 */
[----:B------:R-:W-:-:S07]  /*5f80*/  FFMA R120, R120, R3, R120 ;  /* 0x0000000378787223 */ /* 0x000fce0000000078 */
.L_x_144:
[----:B------:R-:W-:Y:S05]  /*5f90*/  BSYNC B1 ;  /* 0x0000000000017941 */ /* 0x000fea0003800000 */
.L_x_142:
        /* <DEDUP_REMOVED lines=10> */
.L_x_146:
[----:B------:R-:W1:Y:S02]  /*6040*/  MUFU.RCP R23, R122 ;  /* 0x0000007a00177308 */ /* 0x000e640000001000 */
[----:B-1----:R-:W-:-:S04]  /*6050*/  FFMA R0, R122, R23, -1 ;  /* 0xbf8000007a007423 */ /* 0x002fc80000000017 */
[----:B------:R-:W-:-:S04]  /*6060*/  FADD.FTZ R0, -R0, -RZ ;  /* 0x800000ff00007221 */ /* 0x000fc80000010100 */
[----:B------:R-:W-:-:S07]  /*6070*/  FFMA R23, R23, R0, R23 ;  /* 0x0000000017177223 */ /* 0x000fce0000000017 */
.L_x_147:
[----:B------:R-:W-:Y:S05]  /*6080*/  BSYNC B1 ;  /* 0x0000000000017941 */ /* 0x000fea0003800000 */
.L_x_145:
        /* <DEDUP_REMOVED lines=10> */
.L_x_149:
[----:B------:R-:W1:Y:S02]  /*6130*/  MUFU.RCP R122, R35 ;  /* 0x00000023007a7308 */ /* 0x000e640000001000 */
[----:B-1----:R-:W-:-:S04]  /*6140*/  FFMA R0, R35, R122, -1 ;  /* 0xbf80000023007423 */ /* 0x002fc8000000007a */
[----:B------:R-:W-:-:S04]  /*6150*/  FADD.FTZ R3, -R0, -RZ ;  /* 0x800000ff00037221 */ /* 0x000fc80000010100 */
[----:B------:R-:W-:-:S07]  /*6160*/  FFMA R122, R122, R3, R122 ;  /* 0x000000037a7a7223 */ /* 0x000fce000000007a */
.L_x_150:
[----:B------:R-:W-:Y:S05]  /*6170*/  BSYNC B1 ;  /* 0x0000000000017941 */ /* 0x000fea0003800000 */
.L_x_148:
        /* <DEDUP_REMOVED lines=10> */
.L_x_152:
[----:B------:R-:W1:Y:S02]  /*6220*/  MUFU.RCP R25, R124 ;  /* 0x0000007c00197308 */ /* 0x000e640000001000 */
[----:B-1----:R-:W-:-:S04]  /*6230*/  FFMA R0, R124, R25, -1 ;  /* 0xbf8000007c007423 */ /* 0x002fc80000000019 */
[----:B------:R-:W-:-:S04]  /*6240*/  FADD.FTZ R0, -R0, -RZ ;  /* 0x800000ff00007221 */ /* 0x000fc80000010100 */
[----:B------:R-:W-:-:S07]  /*6250*/  FFMA R25, R25, R0, R25 ;  /* 0x0000000019197223 */ /* 0x000fce0000000019 */
.L_x_153:
[----:B------:R-:W-:Y:S05]  /*6260*/  BSYNC B1 ;  /* 0x0000000000017941 */ /* 0x000fea0003800000 */
.L_x_151:
        /* <DEDUP_REMOVED lines=10> */
.L_x_155:
[----:B------:R-:W1:Y:S02]  /*6310*/  MUFU.RCP R124, R39 ;  /* 0x00000027007c7308 */ /* 0x000e640000001000 */
[----:B-1----:R-:W-:-:S04]  /*6320*/  FFMA R0, R39, R124, -1 ;  /* 0xbf80000027007423 */ /* 0x002fc8000000007c */
[----:B------:R-:W-:-:S04]  /*6330*/  FADD.FTZ R3, -R0, -RZ ;  /* 0x800000ff00037221 */ /* 0x000fc80000010100 */
[----:B------:R-:W-:-:S07]  /*6340*/  FFMA R124, R124, R3, R124 ;  /* 0x000000037c7c7223 */ /* 0x000fce000000007c */
.L_x_156:
[----:B------:R-:W-:Y:S05]  /*6350*/  BSYNC B1 ;  /* 0x0000000000017941 */ /* 0x000fea0003800000 */
.L_x_154:
        /* <DEDUP_REMOVED lines=10> */
.L_x_158:
[----:B------:R-:W1:Y:S02]  /*6400*/  MUFU.RCP R27, R126 ;  /* 0x0000007e001b7308 */ /* 0x000e640000001000 */
[----:B-1----:R-:W-:-:S04]  /*6410*/  FFMA R0, R126, R27, -1 ;  /* 0xbf8000007e007423 */ /* 0x002fc8000000001b */
[----:B------:R-:W-:-:S04]  /*6420*/  FADD.FTZ R0, -R0, -RZ ;  /* 0x800000ff00007221 */ /* 0x000fc80000010100 */
[----:B------:R-:W-:-:S07]  /*6430*/  FFMA R27, R27, R0, R27 ;  /* 0x000000001b1b7223 */ /* 0x000fce000000001b */
.L_x_159:
[----:B------:R-:W-:Y:S05]  /*6440*/  BSYNC B1 ;  /* 0x0000000000017941 */ /* 0x000fea0003800000 */
.L_x_157:
        /* <DEDUP_REMOVED lines=9> */
.L_x_161:
[----:B------:R-:W1:Y:S02]  /*64e0*/  MUFU.RCP R0, R29 ;  /* 0x0000001d00007308 */ /* 0x000e640000001000 */
[----:B-1----:R-:W-:-:S04]  /*64f0*/  FFMA R3, R29, R0, -1 ;  /* 0xbf8000001d037423 */ /* 0x002fc80000000000 */
[----:B------:R-:W-:-:S04]  /*6500*/  FADD.FTZ R3, -R3, -RZ ;  /* 0x800000ff03037221 */ /* 0x000fc80000010100 */
[----:B------:R-:W-:-:S07]  /*6510*/  FFMA R0, R0, R3, R0 ;  /* 0x0000000300007223 */ /* 0x000fce0000000000 */
.L_x_162:
[----:B------:R-:W-:Y:S05]  /*6520*/  BSYNC B1 ;  /* 0x0000000000017941 */ /* 0x000fea0003800000 */
.L_x_160:
        /* <DEDUP_REMOVED lines=16> */
[----:B------:R-:W-:Y:S01]  /*6630*/  F2FP.BF16.F32.PACK_AB R37, R38, R11 ;  /* 0x0000000b2625723e */ /* 0x000fe200000010ff */
[----:B------:R-:W-:Y:S05]  /*6640*/  WARPSYNC.ALL ;  /* 0x0000000000007948 */ /* 0x000fea0003800000 */
[----:B------:R-:W-:Y:S01]  /*6650*/  F2FP.BF16.F32.PACK_AB R36, R36, R9 ;  /* 0x000000092424723e */ /* 0x000fe200000010ff */
[----:B------:R-:W-:Y:S01]  /*6660*/  BSSY B0, `(.L_x_163) ;  /* 0x000001b000007945 */ /* 0x000fe20003800000 */
[----:B------:R-:W-:-:S02]  /*6670*/  F2FP.BF16.F32.PACK_AB R38, R110, R13 ;  /* 0x0000000d6e26723e */ /* 0x000fc400000010ff */
[----:B------:R-:W-:Y:S02]  /*6680*/  F2FP.BF16.F32.PACK_AB R39, R114, R15 ;  /* 0x0000000f7227723e */ /* 0x000fe400000010ff */
[----:B------:R-:W-:Y:S02]  /*6690*/  F2FP.BF16.F32.PACK_AB R121, R122, R23 ;  /* 0x000000177a79723e */ /* 0x000fe400000010ff */
[----:B------:R-:W-:Y:S01]  /*66a0*/  F2FP.BF16.F32.PACK_AB R123, R0, R27 ;  /* 0x0000001b007b723e */ /* 0x000fe200000010ff */
[----:B------:R1:W-:Y:S01]  /*66b0*/  STSM.16.M88.4 [R34+0x2200], R36 ;  /* 0x0022002422007844 */ /* 0x0003e20000000200 */
[----:B------:R-:W-:Y:S02]  /*66c0*/  F2FP.BF16.F32.PACK_AB R120, R120, R21 ;  /* 0x000000157878723e */ /* 0x000fe400000010ff */
[----:B------:R-:W-:Y:S02]  /*66d0*/  F2FP.BF16.F32.PACK_AB R122, R124, R25 ;  /* 0x000000197c7a723e */ /* 0x000fe400000010ff */
[----:B------:R-:W-:-:S05]  /*66e0*/  LEA R0, R97, R34, 0x1 ;  /* 0x0000002261007211 */ /* 0x000fca00078e08ff */
        /* <DEDUP_REMOVED lines=11> */
[----:B------:R-:W-:Y:S02]  /*67a0*/  UIADD3 UR4, UR51, 0x2200, URZ ;  /* 0x0000220033047890 */ /* 0x000fe4000fffe03f */
[----:B------:R-:W-:Y:S01]  /*67b0*/  UIADD3.X UR9, URZ, UR55, URZ, UP0, !UPT ;  /* 0x000000373f097290 */ /* 0x000fe200087fe43f */
[----:B------:R-:W-:Y:S01]  /*67c0*/  UMOV UR6, UR46 ;  /* 0x0000002e00067c82 */ /* 0x000fe20008000000 */
[----:B------:R-:W-:-:S07]  /*67d0*/  UMOV UR7, UR47 ;  /* 0x0000002f00077c82 */ /* 0x000fce0008000000 */
[----:B------:R2:W-:Y:S01]  /*67e0*/  UTMASTG.3D [UR4], [UR8] ;  /* 0x00000004080073b5 */ /* 0x0005e20008010000 */
[----:B------:R0:W-:Y:S01]  /*67f0*/  UTMACMDFLUSH ;  /* 0x00000000000079b7 */ /* 0x0001e20000000000 */
[----:B--2---:R-:W-:-:S04]  /*6800*/  DEPBAR.LE SB0, 0x1 ;  /* 0x000080400000791a */ /* 0x004fc80000000000 */
.L_x_164:
[----:B------:R-:W-:Y:S05]  /*6810*/  BSYNC B0 ;  /* 0x0000000000007941 */ /* 0x000fea0003800000 */
.L_x_163:
[----:B------:R-:W-:Y:S06]  /*6820*/  BAR.SYNC.DEFER_BLOCKING 0x1, 0x100 ;  /* 0x0044000000007b1d */ /* 0x000fec0000010000 */
[----:B------:R-:W-:Y:S04]  /*6830*/  BSSY B0, `(.L_x_165) ;  /* 0x0000009000007945 */ /* 0x000fe80003800000 */
[----:B------:R-:W-:Y:S05]  /*6840*/  @P0 BRA `(.L_x_166) ;  /* 0x00000000001c0947 */ /* 0x000fea0003800000 */
[----:B------:R-:W-:-:S13]  /*6850*/  ISETP.NE.AND P2, PT, R105, 0x3, PT ;  /* 0x000000036900780c */ /* 0x000fda0003f45270 */
[----:B------:R-:W-:Y:S05]  /*6860*/  @!P2 BRA `(.L_x_167) ;  /* 0x000000000004a947 */ /* 0x000fea0003800000 */
[----:B------:R-:W-:Y:S01]  /*6870*/  BPT.TRAP 0x1 ;  /* 0x000000040000795c */ /* 0x000fe20000300000 */
.L_x_167:
[----:B------:R-:W-:-:S04]  /*6880*/  ULEA UR4, UR40, UR51, 0x3 ;  /* 0x0000003328047291 */ /* 0x000fc8000f8e183f */
[----:B------:R-:W-:-:S04]  /*6890*/  UIADD3 UR4, UR4, 0x80, URZ ;  /* 0x0000008004047890 */ /* 0x000fc8000fffe03f */
[----:B------:R-:W-:-:S09]  /*68a0*/  UPRMT UR4, UR50, 0x654, UR4 ;  /* 0x0000065432047896 */ /* 0x000fd20008000004 */
[----:B------:R-:W-:Y:S03]  /*68b0*/  SYNCS.ARRIVE.TRANS64.RED.A1T0 RZ, [UR4], RZ ;  /* 0x000000ffffff79a7 */ /* 0x000fe60008100404 */
.L_x_166:
[----:B------:R-:W-:Y:S05]  /*68c0*/  BSYNC B0 ;  /* 0x0000000000007941 */ /* 0x000fea0003800000 */
.L_x_165:
[----:B------:R-:W-:Y:S01]  /*68d0*/  UIADD3 UR40, UR40, 0x1, URZ ;  /* 0x0000000128287890 */ /* 0x000fe2000fffe03f */
[----:B------:R-:W-:Y:S01]  /*68e0*/  BSSY B0, `(.L_x_168) ;  /* 0x0000039000007945 */ /* 0x000fe20003800000 */
[----:B------:R-:W-:Y:S02]  /*68f0*/  MOV R9, R95 ;  /* 0x0000005f00097202 */ /* 0x000fe40000000f00 */
[----:B------:R-:W-:-:S04]  /*6900*/  UISETP.NE.AND UP0, UPT, UR40, 0x4, UPT ;  /* 0x000000042800788c */ /* 0x000fc8000bf05270 */
[----:B------:R-:W-:Y:S01]  /*6910*/  USEL UR40, UR40, URZ, UP0 ;  /* 0x0000003f28287287 */ /* 0x000fe20008000000 */
[----:B------:R-:W-:Y:S11]  /*6920*/  @P0 BRA `(.L_x_169) ;  /* 0x0000000000d00947 */ /* 0x000ff60003800000 */
[----:B------:R-:W-:-:S13]  /*6930*/  ISETP.NE.AND P2, PT, R105, 0x3, PT ;  /* 0x000000036900780c */ /* 0x000fda0003f45270 */
[----:B------:R-:W-:Y:S05]  /*6940*/  @!P2 BRA `(.L_x_170) ;  /* 0x000000000004a947 */ /* 0x000fea0003800000 */
[----:B------:R-:W-:Y:S01]  /*6950*/  BPT.TRAP 0x1 ;  /* 0x000000040000795c */ /* 0x000fe20000300000 */
.L_x_170:
[C---:B------:R-:W-:Y:S01]  /*6960*/  LEA R3, R6.reuse, UR51, 0x3 ;  /* 0x0000003306037c11 */ /* 0x040fe2000f8e18ff */
[----:B-1----:R-:W-:Y:S01]  /*6970*/  VIADD R36, R6, 0x1 ;  /* 0x0000000106247836 */ /* 0x002fe20000000000 */
[----:B------:R-:W-:Y:S01]  /*6980*/  SHF.L.U32 R4, R95, 0x1f, RZ ;  /* 0x0000001f5f047819 */ /* 0x000fe200000006ff */
[----:B------:R-:W-:Y:S03]  /*6990*/  BSSY B1, `(.L_x_171) ;  /* 0x0000005000017945 */ /* 0x000fe60003800000 */
[----:B------:R-:W1:Y:S01]  /*69a0*/  SYNCS.PHASECHK.TRANS64.TRYWAIT P2, [R3+URZ+0x60], R4 ;  /* 0x00006004030075a7 */ /* 0x000e62000804017f */
[----:B------:R-:W-:-:S04]  /*69b0*/  ISETP.NE.AND P3, PT, R36, 0x4, PT ;  /* 0x000000042400780c */ /* 0x000fc80003f65270 */
[----:B------:R-:W-:Y:S01]  /*69c0*/  SEL R0, RZ, 0x1, P3 ;  /* 0x00000001ff007807 */ /* 0x000fe20001800000 */
[----:B-1----:R-:W-:Y:S08]  /*69d0*/  @!P2 BRA `(.L_x_172) ;  /* 0x000000700024a947 */ /* 0x002ff00003800000 */
.L_x_365:
[----:B------:R-:W-:Y:S05]  /*69e0*/  BSYNC B1 ;  /* 0x0000000000017941 */ /* 0x000fea0003800000 */
.L_x_171:
[----:B------:R-:W-:Y:S05]  /*69f0*/  @P1 BRA `(.L_x_173) ;  /* 0x0000000000941947 */ /* 0x000fea0003800000 */
[----:B------:R-:W-:Y:S01]  /*6a00*/  LEA R6, R6, R7, 0xd ;  /* 0x0000000706067211 */ /* 0x000fe200078e68ff */
[----:B------:R-:W-:Y:S05]  /*6a10*/  WARPSYNC.ALL ;  /* 0x0000000000007948 */ /* 0x000fea0003800000 */
[----:B------:R-:W-:Y:S01]  /*6a20*/  LEA R24, R97, R6, 0x1 ;  /* 0x0000000661187211 */ /* 0x000fe200078e08ff */
[----:B------:R-:W2:Y:S05]  /*6a30*/  LDSM.16.M88.4 R8, [R6] ;  /* 0x000000000608783b */ /* 0x000eaa0000000200 */
[----:B------:R-:W3:Y:S01]  /*6a40*/  LDSM.16.M88.4 R24, [R24] ;  /* 0x000000001818783b */ /* 0x000ee20000000200 */
[----:B--2---:R-:W-:Y:S01]  /*6a50*/  SHF.L.U32 R13, R9, 0x10, RZ ;  /* 0x00000010090d7819 */ /* 0x004fe200000006ff */
[----:B------:R-:W-:Y:S01]  /*6a60*/  IMAD.U32 R23, R11, 0x10000, RZ ;  /* 0x000100000b177824 */ /* 0x000fe200078e00ff */
[C---:B------:R-:W-:Y:S01]  /*6a70*/  LOP3.LUT R5, R8.reuse, 0xffff0000, RZ, 0xc0, !PT ;  /* 0xffff000008057812 */ /* 0x040fe200078ec0ff */
[----:B-1----:R-:W-:Y:S01]  /*6a80*/  IMAD.U32 R3, R8, 0x10000, RZ ;  /* 0x0001000008037824 */ /* 0x002fe200078e00ff */
[----:B------:R-:W-:Y:S01]  /*6a90*/  LOP3.LUT R9, R9, 0xffff0000, RZ, 0xc0, !PT ;  /* 0xffff000009097812 */ /* 0x000fe200078ec0ff */
[----:B---3--:R-:W-:Y:S01]  /*6aa0*/  IMAD.U32 R35, R26, 0x10000, RZ ;  /* 0x000100001a237824 */ /* 0x008fe200078e00ff */
[----:B------:R-:W-:Y:S01]  /*6ab0*/  SHF.L.U32 R33, R25, 0x10, RZ ;  /* 0x0000001019217819 */ /* 0x000fe200000006ff */
[C---:B------:R-:W-:Y:S01]  /*6ac0*/  FMUL R8, R94.reuse, R3 ;  /* 0x000000035e087220 */ /* 0x040fe20000400000 */
[----:B------:R-:W-:Y:S01]  /*6ad0*/  SHF.L.U32 R39, R27, 0x10, RZ ;  /* 0x000000101b277819 */ /* 0x000fe200000006ff */
[----:B------:R-:W-:Y:S01]  /*6ae0*/  FMUL R12, R94, R13 ;  /* 0x0000000d5e0c7220 */ /* 0x000fe20000400000 */
[----:B------:R-:W-:Y:S01]  /*6af0*/  SHF.L.U32 R15, R10, 0x10, RZ ;  /* 0x000000100a0f7819 */ /* 0x000fe200000006ff */
        /* <DEDUP_REMOVED lines=21> */
.L_x_173:
[----:B------:R-:W-:Y:S02]  /*6c50*/  LOP3.LUT R9, R95, R0, RZ, 0x3c, !PT ;  /* 0x000000005f097212 */ /* 0x000fe400078e3cff */
[----:B------:R-:W-:-:S07]  /*6c60*/  SEL R6, R36, RZ, P3 ;  /* 0x000000ff24067207 */ /* 0x000fce0001800000 */
.L_x_169:
[----:B------:R-:W-:Y:S05]  /*6c70*/  BSYNC B0 ;  /* 0x0000000000007941 */ /* 0x000fea0003800000 */
.L_x_168:
[----:B------:R-:W-:Y:S01]  /*6c80*/  MOV R45, 0x3bbb989d ;  /* 0x3bbb989d002d7802 */ /* 0x000fe20000000f00 */
[C---:B------:R-:W-:Y:S01]  /*6c90*/  FFMA R58, R93.reuse, R58, R12 ;  /* 0x0000003a5d3a7223 */ /* 0x040fe2000000000c */
[----:B------:R-:W-:Y:S02]  /*6ca0*/  IMAD.MOV.U32 R110, RZ, RZ, 0x437c0000 ;  /* 0x437c0000ff6e7424 */ /* 0x000fe400078e00ff */
[C---:B------:R-:W-:Y:S01]  /*6cb0*/  FFMA R59, R93.reuse, R59, R14 ;  /* 0x0000003b5d3b7223 */ /* 0x040fe2000000000e */
[C---:B------:R-:W-:Y:S01]  /*6cc0*/  FFMA R57, R93.reuse, R57, R10 ;  /* 0x000000395d397223 */ /* 0x040fe2000000000a */
[-C--:B------:R-:W-:Y:S01]  /*6cd0*/  FFMA.SAT R5, -R58, R45.reuse, 0.5 ;  /* 0x3f0000003a057423 */ /* 0x080fe2000000212d */
        /* <DEDUP_REMOVED lines=16> */
[C---:B------:R-:W-:Y:S01]  /*6de0*/  FFMA R63, R93.reuse, R63, R100 ;  /* 0x0000003f5d3f7223 */ /* 0x040fe20000000064 */
[----:B------:R-:W-:Y:S01]  /*6df0*/  FADD R3, R0, -12583039 ;  /* 0xcb40007f00037421 */ /* 0x000fe20000000000 */
[----:B------:R-:W-:Y:S01]  /*6e00*/  FFMA R13, -R58, 1.925963033500011079e-08, R13 ;  /* 0x32a570603a0d7823 */ /* 0x000fe2000000010d */
[----:B------:R-:W-:Y:S01]  /*6e10*/  FFMA R61, R93, R61, R22 ;  /* 0x0000003d5d3d7223 */ /* 0x000fe20000000016 */
[-C--:B------:R-:W-:Y:S01]  /*6e20*/  FFMA.RM R27, R27, R110.reuse, 12582913 ;  /* 0x4b4000011b1b7423 */ /* 0x080fe2000000406e */
[----:B------:R-:W-:Y:S01]  /*6e30*/  FFMA.RM R21, R21, R110, 12582913 ;  /* 0x4b40000115157423 */ /* 0x000fe2000000406e */
[----:B------:R-:W-:Y:S01]  /*6e40*/  FFMA R36, -R57, 1.4426950216293334961, -R36 ;  /* 0x3fb8aa3b39247823 */ /* 0x000fe20000000924 */
[----:B------:R-:W-:Y:S01]  /*6e50*/  FFMA R40, -R59, 1.4426950216293334961, -R38 ;  /* 0x3fb8aa3b3b287823 */ /* 0x000fe20000000926 */
[-C--:B------:R-:W-:Y:S01]  /*6e60*/  FFMA.SAT R29, -R63, R45.reuse, 0.5 ;  /* 0x3f0000003f1d7423 */ /* 0x080fe2000000212d */
[C---:B------:R-:W-:Y:S01]  /*6e70*/  FFMA R3, -R56.reuse, 1.4426950216293334961, -R3 ;  /* 0x3fb8aa3b38037823 */ /* 0x040fe20000000903 */
[----:B------:R1:W-:Y:S01]  /*6e80*/  MUFU.EX2 R38, R13 ;  /* 0x0000000d00267308 */ /* 0x0003e20000000800 */
[-C--:B------:R-:W-:Y:S01]  /*6e90*/  FFMA.SAT R25, -R61, R45.reuse, 0.5 ;  /* 0x3f0000003d197423 */ /* 0x080fe2000000212d */
[----:B------:R-:W-:Y:S01]  /*6ea0*/  FADD R23, R21, -12583039 ;  /* 0xcb40007f15177421 */ /* 0x000fe20000000000 */
[----:B------:R-:W-:Y:S01]  /*6eb0*/  FFMA R66, R93, R66, R104 ;  /* 0x000000425d427223 */ /* 0x000fe20000000068 */
[----:B------:R-:W-:Y:S01]  /*6ec0*/  FFMA R36, -R57, 1.925963033500011079e-08, R36 ;  /* 0x32a5706039247823 */ /* 0x000fe20000000124 */
[-C--:B------:R-:W-:Y:S01]  /*6ed0*/  FFMA.RM R29, R29, R110.reuse, 12582913 ;  /* 0x4b4000011d1d7423 */ /* 0x080fe2000000406e */
[----:B------:R-:W-:Y:S01]  /*6ee0*/  FFMA R3, -R56, 1.925963033500011079e-08, R3 ;  /* 0x32a5706038037823 */ /* 0x000fe20000000103 */
        /* <DEDUP_REMOVED lines=49> */
[----:B------:R-:W-:Y:S01]  /*7200*/  SHF.L.U32 R21, R21, 0x17, RZ ;  /* 0x0000001715157819 */ /* 0x000fe200000006ff */
[----:B------:R-:W-:Y:S01]  /*7210*/  FFMA R23, -R64, 1.4426950216293334961, -R23 ;  /* 0x3fb8aa3b40177823 */ /* 0x000fe20000000917 */
[----:B------:R3:W-:Y:S01]  /*7220*/  MUFU.EX2 R52, R13 ;  /* 0x0000000d00347308 */ /* 0x0007e20000000800 */
[----:B--2---:R-:W-:Y:S01]  /*7230*/  FFMA R112, R0, R3, 1 ;  /* 0x3f80000000707423 */ /* 0x004fe20000000003 */
[----:B------:R-:W-:Y:S01]  /*7240*/  FFMA R50, -R65, 1.4426950216293334961, -R48 ;  /* 0x3fb8aa3b41327823 */ /* 0x000fe20000000930 */
[----:B------:R-:W-:Y:S01]  /*7250*/  FFMA R23, -R64, 1.925963033500011079e-08, R23 ;  /* 0x32a5706040177823 */ /* 0x000fe20000000117 */
[----:B------:R-:W-:Y:S01]  /*7260*/  FADD R0, R41, -12583039 ;  /* 0xcb40007f29007421 */ /* 0x000fe20000000000 */
[----:B------:R-:W-:Y:S01]  /*7270*/  FADD R3, R43, -12583039 ;  /* 0xcb40007f2b037421 */ /* 0x000fe20000000000 */
[----:B-1----:R-:W-:Y:S01]  /*7280*/  FFMA R15, R15, R40, 1 ;  /* 0x3f8000000f0f7423 */ /* 0x002fe20000000028 */
[----:B-----5:R-:W-:Y:S01]  /*7290*/  FFMA R40, R21, R36, 1 ;  /* 0x3f80000015287423 */ /* 0x020fe20000000024 */
[----:B------:R1:W-:Y:S01]  /*72a0*/  MUFU.EX2 R48, R23 ;  /* 0x0000001700307308 */ /* 0x0003e20000000800 */
[----:B---3--:R-:W-:Y:S01]  /*72b0*/  FFMA R13, R4, R5, 1 ;  /* 0x3f800000040d7423 */ /* 0x008fe20000000005 */
[----:B------:R-:W-:Y:S01]  /*72c0*/  FADD R4, R45, -12583039 ;  /* 0xcb40007f2d047421 */ /* 0x000fe20000000000 */
[----:B------:R-:W-:Y:S01]  /*72d0*/  FFMA R110, -R69, 1.4426950216293334961, -R0 ;  /* 0x3fb8aa3b456e7823 */ /* 0x000fe20000000900 */
        /* <DEDUP_REMOVED lines=28> */
[----:B------:R-:W3:Y:S01]  /*74a0*/  MUFU.EX2 R42, R42 ;  /* 0x0000002a002a7308 */ /* 0x000ee20000000800 */
[----:B------:R-:W-:Y:S01]  /*74b0*/  SHF.L.U32 R43, R43, 0x17, RZ ;  /* 0x000000172b2b7819 */ /* 0x000fe200000006ff */
[----:B-1----:R-:W-:Y:S01]  /*74c0*/  FFMA R33, R33, R50, 1 ;  /* 0x3f80000021217423 */ /* 0x002fe20000000032 */
[----:B------:R-:W-:Y:S01]  /*74d0*/  SHF.L.U32 R45, R45, 0x17, RZ ;  /* 0x000000172d2d7819 */ /* 0x000fe200000006ff */
[----:B------:R-:W-:Y:S01]  /*74e0*/  FFMA R38, R11, R38, 1 ;  /* 0x3f8000000b267423 */ /* 0x000fe20000000026 */
[----:B------:R-:W-:Y:S01]  /*74f0*/  FFMA R44, R27, R44, 1 ;  /* 0x3f8000001b2c7423 */ /* 0x000fe2000000002c */
[----:B------:R-:W-:Y:S01]  /*7500*/  FFMA R48, R31, R48, 1 ;  /* 0x3f8000001f307423 */ /* 0x000fe20000000030 */
[----:B------:R-:W-:Y:S01]  /*7510*/  FFMA R52, R35, R52, 1 ;  /* 0x3f80000023347423 */ /* 0x000fe20000000034 */
[----:B------:R-:W1:Y:S01]  /*7520*/  MUFU.EX2 R46, R46 ;  /* 0x0000002e002e7308 */ /* 0x000e620000000800 */
[----:B--2---:R-:W-:-:S07]  /*7530*/  FFMA R37, R37, R54, 1 ;  /* 0x3f80000025257423 */ /* 0x004fce0000000036 */
[----:B------:R-:W2:Y:S01]  /*7540*/  MUFU.EX2 R0, R23 ;  /* 0x0000001700007308 */ /* 0x000ea20000000800 */
[----:B---3--:R-:W-:-:S07]  /*7550*/  FFMA R25, R25, R42, 1 ;  /* 0x3f80000019197423 */ /* 0x008fce000000002a */
        /* <DEDUP_REMOVED lines=14> */
.L_x_175:
[----:B------:R-:W1:Y:S02]  /*7640*/  MUFU.RCP R11, R112 ;  /* 0x00000070000b7308 */ /* 0x000e640000001000 */
[----:B-1----:R-:W-:-:S04]  /*7650*/  FFMA R0, R112, R11, -1 ;  /* 0xbf80000070007423 */ /* 0x002fc8000000000b */
[----:B------:R-:W-:-:S04]  /*7660*/  FADD.FTZ R0, -R0, -RZ ;  /* 0x800000ff00007221 */ /* 0x000fc80000010100 */
[----:B------:R-:W-:-:S07]  /*7670*/  FFMA R11, R11, R0, R11 ;  /* 0x000000000b0b7223 */ /* 0x000fce000000000b */
.L_x_176:
[----:B------:R-:W-:Y:S05]  /*7680*/  BSYNC B1 ;  /* 0x0000000000017941 */ /* 0x000fea0003800000 */
.L_x_174:
        /* <DEDUP_REMOVED lines=10> */
.L_x_178:
[----:B------:R-:W1:Y:S02]  /*7730*/  MUFU.RCP R36, R13 ;  /* 0x0000000d00247308 */ /* 0x000e640000001000 */
[----:B-1----:R-:W-:-:S04]  /*7740*/  FFMA R0, R13, R36, -1 ;  /* 0xbf8000000d007423 */ /* 0x002fc80000000024 */
[----:B------:R-:W-:-:S04]  /*7750*/  FADD.FTZ R3, -R0, -RZ ;  /* 0x800000ff00037221 */ /* 0x000fc80000010100 */
[----:B------:R-:W-:-:S07]  /*7760*/  FFMA R36, R36, R3, R36 ;  /* 0x0000000324247223 */ /* 0x000fce0000000024 */
.L_x_179:
[----:B------:R-:W-:Y:S05]  /*7770*/  BSYNC B1 ;  /* 0x0000000000017941 */ /* 0x000fea0003800000 */
.L_x_177:
        /* <DEDUP_REMOVED lines=10> */
.L_x_181:
[----:B------:R-:W1:Y:S02]  /*7820*/  MUFU.RCP R13, R38 ;  /* 0x00000026000d7308 */ /* 0x000e640000001000 */
[----:B-1----:R-:W-:-:S04]  /*7830*/  FFMA R0, R38, R13, -1 ;  /* 0xbf80000026007423 */ /* 0x002fc8000000000d */
[----:B------:R-:W-:-:S04]  /*7840*/  FADD.FTZ R0, -R0, -RZ ;  /* 0x800000ff00007221 */ /* 0x000fc80000010100 */
[----:B------:R-:W-:-:S07]  /*7850*/  FFMA R13, R13, R0, R13 ;  /* 0x000000000d0d7223 */ /* 0x000fce000000000d */
.L_x_182:
[----:B------:R-:W-:Y:S05]  /*7860*/  BSYNC B1 ;  /* 0x0000000000017941 */ /* 0x000fea0003800000 */
.L_x_180:
        /* <DEDUP_REMOVED lines=10> */
.L_x_184:
[----:B------:R-:W1:Y:S02]  /*7910*/  MUFU.RCP R38, R15 ;  /* 0x0000000f00267308 */ /* 0x000e640000001000 */
[----:B-1----:R-:W-:-:S04]  /*7920*/  FFMA R0, R15, R38, -1 ;  /* 0xbf8000000f007423 */ /* 0x002fc80000000026 */
[----:B------:R-:W-:-:S04]  /*7930*/  FADD.FTZ R3, -R0, -RZ ;  /* 0x800000ff00037221 */ /* 0x000fc80000010100 */
[----:B------:R-:W-:-:S07]  /*7940*/  FFMA R38, R38, R3, R38 ;  /* 0x0000000326267223 */ /* 0x000fce0000000026 */
.L_x_185:
[----:B------:R-:W-:Y:S05]  /*7950*/  BSYNC B1 ;  /* 0x0000000000017941 */ /* 0x000fea0003800000 */
.L_x_183:
        /* <DEDUP_REMOVED lines=10> */
.L_x_187:
[----:B------:R-:W1:Y:S02]  /*7a00*/  MUFU.RCP R15, R40 ;  /* 0x00000028000f7308 */ /* 0x000e640000001000 */
[----:B-1----:R-:W-:-:S04]  /*7a10*/  FFMA R0, R40, R15, -1 ;  /* 0xbf80000028007423 */ /* 0x002fc8000000000f */
[----:B------:R-:W-:-:S04]  /*7a20*/  FADD.FTZ R0, -R0, -RZ ;  /* 0x800000ff00007221 */ /* 0x000fc80000010100 */
[----:B------:R-:W-:-:S07]  /*7a30*/  FFMA R15, R15, R0, R15 ;  /* 0x000000000f0f7223 */ /* 0x000fce000000000f */
.L_x_188:
[----:B------:R-:W-:Y:S05]  /*7a40*/  BSYNC B1 ;  /* 0x0000000000017941 */ /* 0x000fea0003800000 */
.L_x_186:
        /* <DEDUP_REMOVED lines=10> */
.L_x_190:
[----:B------:R-:W1:Y:S02]  /*7af0*/  MUFU.RCP R40, R25 ;  /* 0x0000001900287308 */ /* 0x000e640000001000 */
[----:B-1----:R-:W-:-:S04]  /*7b00*/  FFMA R0, R25, R40, -1 ;  /* 0xbf80000019007423 */ /* 0x002fc80000000028 */
[----:B------:R-:W-:-:S04]  /*7b10*/  FADD.FTZ R3, -R0, -RZ ;  /* 0x800000ff00037221 */ /* 0x000fc80000010100 */
[----:B------:R-:W-:-:S07]  /*7b20*/  FFMA R40, R40, R3, R40 ;  /* 0x0000000328287223 */ /* 0x000fce0000000028 */
.L_x_191:
[----:B------:R-:W-:Y:S05]  /*7b30*/  BSYNC B1 ;  /* 0x0000000000017941 */ /* 0x000fea0003800000 */
.L_x_189:
        /* <DEDUP_REMOVED lines=10> */
.L_x_193:
[----:B------:R-:W1:Y:S02]  /*7be0*/  MUFU.RCP R21, R44 ;  /* 0x0000002c00157308 */ /* 0x000e640000001000 */
[----:B-1----:R-:W-:-:S04]  /*7bf0*/  FFMA R0, R44, R21, -1 ;  /* 0xbf8000002c007423 */ /* 0x002fc80000000015 */
[----:B------:R-:W-:-:S04]  /*7c00*/  FADD.FTZ R0, -R0, -RZ ;  /* 0x800000ff00007221 */ /* 0x000fc80000010100 */
[----:B------:R-:W-:-:S07]  /*7c10*/  FFMA R21, R21, R0, R21 ;  /* 0x0000000015157223 */ /* 0x000fce0000000015 */
.L_x_194:
[----:B------:R-:W-:Y:S05]  /*7c20*/  BSYNC B1 ;  /* 0x0000000000017941 */ /* 0x000fea0003800000 */
.L_x_192:
        /* <DEDUP_REMOVED lines=10> */
.L_x_196:
[----:B------:R-:W1:Y:S02]  /*7cd0*/  MUFU.RCP R42, R29 ;  /* 0x0000001d002a7308 */ /* 0x000e640000001000 */
[----:B-1----:R-:W-:-:S04]  /*7ce0*/  FFMA R0, R29, R42, -1 ;  /* 0xbf8000001d007423 */ /* 0x002fc8000000002a */
[----:B------:R-:W-:-:S04]  /*7cf0*/  FADD.FTZ R3, -R0, -RZ ;  /* 0x800000ff00037221 */ /* 0x000fc80000010100 */
[----:B------:R-:W-:-:S07]  /*7d00*/  FFMA R42, R42, R3, R42 ;  /* 0x000000032a2a7223 */ /* 0x000fce000000002a */
.L_x_197:
[----:B------:R-:W-:Y:S05]  /*7d10*/  BSYNC B1 ;  /* 0x0000000000017941 */ /* 0x000fea0003800000 */
.L_x_195:
        /* <DEDUP_REMOVED lines=10> */
.L_x_199:
[----:B------:R-:W1:Y:S02]  /*7dc0*/  MUFU.RCP R23, R48 ;  /* 0x0000003000177308 */ /* 0x000e640000001000 */
[----:B-1----:R-:W-:-:S04]  /*7dd0*/  FFMA R0, R48, R23, -1 ;  /* 0xbf80000030007423 */ /* 0x002fc80000000017 */
[----:B------:R-:W-:-:S04]  /*7de0*/  FADD.FTZ R0, -R0, -RZ ;  /* 0x800000ff00007221 */ /* 0x000fc80000010100 */
[----:B------:R-:W-:-:S07]  /*7df0*/  FFMA R23, R23, R0, R23 ;  /* 0x0000000017177223 */ /* 0x000fce0000000017 */
.L_x_200:
[----:B------:R-:W-:Y:S05]  /*7e00*/  BSYNC B1 ;  /* 0x0000000000017941 */ /* 0x000fea0003800000 */
.L_x_198:
        /* <DEDUP_REMOVED lines=10> */
.L_x_202:
[----:B------:R-:W1:Y:S02]  /*7eb0*/  MUFU.RCP R44, R33 ;  /* 0x00000021002c7308 */ /* 0x000e640000001000 */
[----:B-1----:R-:W-:-:S04]  /*7ec0*/  FFMA R0, R33, R44, -1 ;  /* 0xbf80000021007423 */ /* 0x002fc8000000002c */
[----:B------:R-:W-:-:S04]  /*7ed0*/  FADD.FTZ R3, -R0, -RZ ;  /* 0x800000ff00037221 */ /* 0x000fc80000010100 */
[----:B------:R-:W-:-:S07]  /*7ee0*/  FFMA R44, R44, R3, R44 ;  /* 0x000000032c2c7223 */ /* 0x000fce000000002c */
.L_x_203:
[----:B------:R-:W-:Y:S05]  /*7ef0*/  BSYNC B1 ;  /* 0x0000000000017941 */ /* 0x000fea0003800000 */
.L_x_201:
        /* <DEDUP_REMOVED lines=10> */
.L_x_205:
[----:B------:R-:W1:Y:S02]  /*7fa0*/  MUFU.RCP R25, R52 ;  /* 0x0000003400197308 */ /* 0x000e640000001000 */
[----:B-1----:R-:W-:-:S04]  /*7fb0*/  FFMA R0, R52, R25, -1 ;  /* 0xbf80000034007423 */ /* 0x002fc80000000019 */
[----:B------:R-:W-:-:S04]  /*7fc0*/  FADD.FTZ R0, -R0, -RZ ;  /* 0x800000ff00007221 */ /* 0x000fc80000010100 */
[----:B------:R-:W-:-:S07]  /*7fd0*/  FFMA R25, R25, R0, R25 ;  /* 0x0000000019197223 */ /* 0x000fce0000000019 */
.L_x_206:
[----:B------:R-:W-:Y:S05]  /*7fe0*/  BSYNC B1 ;  /* 0x0000000000017941 */ /* 0x000fea0003800000 */
.L_x_204:
        /* <DEDUP_REMOVED lines=10> */
.L_x_208:
[----:B------:R-:W1:Y:S02]  /*8090*/  MUFU.RCP R46, R37 ;  /* 0x00000025002e7308 */ /* 0x000e640000001000 */
[----:B-1----:R-:W-:-:S04]  /*80a0*/  FFMA R0, R37, R46, -1 ;  /* 0xbf80000025007423 */ /* 0x002fc8000000002e */
[----:B------:R-:W-:-:S04]  /*80b0*/  FADD.FTZ R3, -R0, -RZ ;  /* 0x800000ff00037221 */ /* 0x000fc80000010100 */
[----:B------:R-:W-:-:S07]  /*80c0*/  FFMA R46, R46, R3, R46 ;  /* 0x000000032e2e7223 */ /* 0x000fce000000002e */
.L_x_209:
[----:B------:R-:W-:Y:S05]  /*80d0*/  BSYNC B1 ;  /* 0x0000000000017941 */ /* 0x000fea0003800000 */
.L_x_207:
        /* <DEDUP_REMOVED lines=10> */
.L_x_211:
[----:B------:R-:W1:Y:S02]  /*8180*/  MUFU.RCP R27, R50 ;  /* 0x00000032001b7308 */ /* 0x000e640000001000 */
[----:B-1----:R-:W-:-:S04]  /*8190*/  FFMA R0, R50, R27, -1 ;  /* 0xbf80000032007423 */ /* 0x002fc8000000001b */
[----:B------:R-:W-:-:S04]  /*81a0*/  FADD.FTZ R0, -R0, -RZ ;  /* 0x800000ff00007221 */ /* 0x000fc80000010100 */
[----:B------:R-:W-:-:S07]  /*81b0*/  FFMA R27, R27, R0, R27 ;  /* 0x000000001b1b7223 */ /* 0x000fce000000001b */
.L_x_212:
[----:B------:R-:W-:Y:S05]  /*81c0*/  BSYNC B1 ;  /* 0x0000000000017941 */ /* 0x000fea0003800000 */
.L_x_210:
        /* <DEDUP_REMOVED lines=10> */
.L_x_214:
[----:B------:R-:W1:Y:S02]  /*8270*/  MUFU.RCP R48, R41 ;  /* 0x0000002900307308 */ /* 0x000e640000001000 */
[----:B-1----:R-:W-:-:S04]  /*8280*/  FFMA R0, R41, R48, -1 ;  /* 0xbf80000029007423 */ /* 0x002fc80000000030 */
[----:B------:R-:W-:-:S04]  /*8290*/  FADD.FTZ R3, -R0, -RZ ;  /* 0x800000ff00037221 */ /* 0x000fc80000010100 */
[----:B------:R-:W-:-:S07]  /*82a0*/  FFMA R48, R48, R3, R48 ;  /* 0x0000000330307223 */ /* 0x000fce0000000030 */
.L_x_215:
[----:B------:R-:W-:Y:S05]  /*82b0*/  BSYNC B1 ;  /* 0x0000000000017941 */ /* 0x000fea0003800000 */
.L_x_213:
        /* <DEDUP_REMOVED lines=10> */
.L_x_217:
[----:B------:R-:W1:Y:S02]  /*8360*/  MUFU.RCP R29, R54 ;  /* 0x00000036001d7308 */ /* 0x000e640000001000 */
[----:B-1----:R-:W-:-:S04]  /*8370*/  FFMA R0, R54, R29, -1 ;  /* 0xbf80000036007423 */ /* 0x002fc8000000001d */
[----:B------:R-:W-:-:S04]  /*8380*/  FADD.FTZ R0, -R0, -RZ ;  /* 0x800000ff00007221 */ /* 0x000fc80000010100 */
[----:B------:R-:W-:-:S07]  /*8390*/  FFMA R29, R29, R0, R29 ;  /* 0x000000001d1d7223 */ /* 0x000fce000000001d */
.L_x_218:
[----:B------:R-:W-:Y:S05]  /*83a0*/  BSYNC B1 ;  /* 0x0000000000017941 */ /* 0x000fea0003800000 */
.L_x_216:
        /* <DEDUP_REMOVED lines=9> */
.L_x_220:
[----:B------:R-:W1:Y:S02]  /*8440*/  MUFU.RCP R0, R45 ;  /* 0x0000002d00007308 */ /* 0x000e640000001000 */
[----:B-1----:R-:W-:-:S04]  /*8450*/  FFMA R3, R45, R0, -1 ;  /* 0xbf8000002d037423 */ /* 0x002fc80000000000 */
[----:B------:R-:W-:-:S04]  /*8460*/  FADD.FTZ R3, -R3, -RZ ;  /* 0x800000ff03037221 */ /* 0x000fc80000010100 */
[----:B------:R-:W-:-:S07]  /*8470*/  FFMA R0, R0, R3, R0 ;  /* 0x0000000300007223 */ /* 0x000fce0000000000 */
.L_x_221:
[----:B------:R-:W-:Y:S05]  /*8480*/  BSYNC B1 ;  /* 0x0000000000017941 */ /* 0x000fea0003800000 */
.L_x_219:
        /* <DEDUP_REMOVED lines=46> */
.L_x_223:
[----:B------:R-:W-:Y:S05]  /*8770*/  BSYNC B0 ;  /* 0x0000000000007941 */ /* 0x000fea0003800000 */
.L_x_222:
[----:B------:R-:W-:Y:S06]  /*8780*/  BAR.SYNC.DEFER_BLOCKING 0x1, 0x100 ;  /* 0x0044000000007b1d */ /* 0x000fec0000010000 */
[----:B------:R-:W-:Y:S04]  /*8790*/  BSSY B0, `(.L_x_224) ;  /* 0x0000009000007945 */ /* 0x000fe80003800000 */
[----:B------:R-:W-:Y:S05]  /*87a0*/  @P0 BRA `(.L_x_225) ;  /* 0x00000000001c0947 */ /* 0x000fea0003800000 */
[----:B------:R-:W-:-:S13]  /*87b0*/  ISETP.NE.AND P2, PT, R105, 0x3, PT ;  /* 0x000000036900780c */ /* 0x000fda0003f45270 */
[----:B------:R-:W-:Y:S05]  /*87c0*/  @!P2 BRA `(.L_x_226) ;  /* 0x000000000004a947 */ /* 0x000fea0003800000 */
[----:B------:R-:W-:Y:S01]  /*87d0*/  BPT.TRAP 0x1 ;  /* 0x000000040000795c */ /* 0x000fe20000300000 */
.L_x_226:
[----:B------:R-:W-:-:S04]  /*87e0*/  ULEA UR4, UR40, UR51, 0x3 ;  /* 0x0000003328047291 */ /* 0x000fc8000f8e183f */
[----:B------:R-:W-:-:S04]  /*87f0*/  UIADD3 UR4, UR4, 0x80, URZ ;  /* 0x0000008004047890 */ /* 0x000fc8000fffe03f */
[----:B------:R-:W-:-:S09]  /*8800*/  UPRMT UR4, UR50, 0x654, UR4 ;  /* 0x0000065432047896 */ /* 0x000fd20008000004 */
[----:B------:R-:W-:Y:S03]  /*8810*/  SYNCS.ARRIVE.TRANS64.RED.A1T0 RZ, [UR4], RZ ;  /* 0x000000ffffff79a7 */ /* 0x000fe60008100404 */
.L_x_225:
[----:B------:R-:W-:Y:S05]  /*8820*/  BSYNC B0 ;  /* 0x0000000000007941 */ /* 0x000fea0003800000 */
.L_x_224:
[----:B------:R-:W-:Y:S01]  /*8830*/  UIADD3 UR4, UR40, 0x1, URZ ;  /* 0x0000000128047890 */ /* 0x000fe2000fffe03f */
[----:B------:R-:W-:Y:S03]  /*8840*/  BSSY B0, `(.L_x_227) ;  /* 0x0000033000007945 */ /* 0x000fe60003800000 */
[----:B------:R-:W-:-:S04]  /*8850*/  UISETP.NE.AND UP0, UPT, UR4, 0x4, UPT ;  /* 0x000000040400788c */ /* 0x000fc8000bf05270 */
[----:B------:R-:W-:Y:S01]  /*8860*/  USEL UR40, UR4, URZ, UP0 ;  /* 0x0000003f04287287 */ /* 0x000fe20008000000 */
[----:B------:R-:W-:Y:S11]  /*8870*/  @P0 BRA `(.L_x_228) ;  /* 0x0000000000bc0947 */ /* 0x000ff60003800000 */
[----:B------:R-:W-:-:S13]  /*8880*/  ISETP.NE.AND P2, PT, R105, 0x3, PT ;  /* 0x000000036900780c */ /* 0x000fda0003f45270 */
[----:B------:R-:W-:Y:S05]  /*8890*/  @!P2 BRA `(.L_x_229) ;  /* 0x000000000004a947 */ /* 0x000fea0003800000 */
[----:B------:R-:W-:Y:S01]  /*88a0*/  BPT.TRAP 0x1 ;  /* 0x000000040000795c */ /* 0x000fe20000300000 */
.L_x_229:
[----:B-1----:R-:W-:Y:S01]  /*88b0*/  SHF.L.U32 R0, R9, 0x1f, RZ ;  /* 0x0000001f09007819 */ /* 0x002fe200000006ff */
[----:B------:R-:W-:Y:S01]  /*88c0*/  BSSY B1, `(.L_x_230) ;  /* 0x0000004000017945 */ /* 0x000fe20003800000 */
[----:B------:R-:W-:-:S04]  /*88d0*/  LEA R3, R6, UR51, 0x3 ;  /* 0x0000003306037c11 */ /* 0x000fc8000f8e18ff */
[----:B------:R-:W1:Y:S02]  /*88e0*/  SYNCS.PHASECHK.TRANS64.TRYWAIT P2, [R3+URZ+0x60], R0 ;  /* 0x00006000030075a7 */ /* 0x000e64000804017f */
[----:B-1----:R-:W-:Y:S05]  /*88f0*/  @!P2 BRA `(.L_x_231) ;  /* 0x000000500070a947 */ /* 0x002fea0003800000 */
.L_x_366:
[----:B------:R-:W-:Y:S05]  /*8900*/  BSYNC B1 ;  /* 0x0000000000017941 */ /* 0x000fea0003800000 */
.L_x_230:
[----:B------:R-:W-:Y:S05]  /*8910*/  @P1 BRA `(.L_x_228) ;  /* 0x0000000000941947 */ /* 0x000fea0003800000 */
[----:B------:R-:W-:Y:S01]  /*8920*/  LEA R6, R6, R7, 0xd ;  /* 0x0000000706067211 */ /* 0x000fe200078e68ff */
[----:B------:R-:W-:Y:S05]  /*8930*/  WARPSYNC.ALL ;  /* 0x0000000000007948 */ /* 0x000fea0003800000 */
[----:B-1----:R-:W-:Y:S01]  /*8940*/  IMAD R0, R97, 0x2, R6 ;  /* 0x0000000261007824 */ /* 0x002fe200078e0206 */
[----:B------:R-:W1:Y:S04]  /*8950*/  LDSM.16.M88.4 R8, [R6] ;  /* 0x000000000608783b */ /* 0x000e680000000200 */
[----:B------:R-:W2:Y:S01]  /*8960*/  LDSM.16.M88.4 R24, [R0] ;  /* 0x000000000018783b */ /* 0x000ea20000000200 */
[----:B-1----:R-:W-:Y:S01]  /*8970*/  SHF.L.U32 R7, R9, 0x10, RZ ;  /* 0x0000001009077819 */ /* 0x002fe200000006ff */
[----:B------:R-:W-:Y:S01]  /*8980*/  IMAD.U32 R13, R10, 0x10000, RZ ;  /* 0x000100000a0d7824 */ /* 0x000fe200078e00ff */
[----:B------:R-:W-:Y:S01]  /*8990*/  SHF.L.U32 R21, R11, 0x10, RZ ;  /* 0x000000100b157819 */ /* 0x000fe200000006ff */
[----:B--2---:R-:W-:Y:S01]  /*89a0*/  IMAD.U32 R31, R25, 0x10000, RZ ;  /* 0x00010000191f7824 */ /* 0x004fe200078e00ff */
        /* <DEDUP_REMOVED lines=27> */
[----:B------:R-:W-:-:S07]  /*8b60*/  FMUL R32, R94, R27 ;  /* 0x0000001b5e207220 */ /* 0x000fce0000400000 */
.L_x_228:
[----:B------:R-:W-:Y:S05]  /*8b70*/  BSYNC B0 ;  /* 0x0000000000007941 */ /* 0x000fea0003800000 */
.L_x_227:
[----:B------:R-:W-:Y:S02]  /*8b80*/  IMAD.MOV.U32 R43, RZ, RZ, 0x3bbb989d ;  /* 0x3bbb989dff2b7424 */ /* 0x000fe400078e00ff */
[C---:B------:R-:W-:Y:S01]  /*8b90*/  FFMA R8, R93.reuse, R72, R8 ;  /* 0x000000485d087223 */ /* 0x040fe20000000008 */
[----:B------:R-:W-:Y:S01]  /*8ba0*/  MOV R54, 0x437c0000 ;  /* 0x437c000000367802 */ /* 0x000fe20000000f00 */
[C---:B------:R-:W-:Y:S01]  /*8bb0*/  FFMA R14, R93.reuse, R75, R14 ;  /* 0x0000004b5d0e7223 */ /* 0x040fe2000000000e */
[C---:B------:R-:W-:Y:S01]  /*8bc0*/  FFMA R10, R93.reuse, R73, R10 ;  /* 0x000000495d0a7223 */ /* 0x040fe2000000000a */
[-C--:B-1----:R-:W-:Y:S01]  /*8bd0*/  FFMA.SAT R0, -R8, R43.reuse, 0.5 ;  /* 0x3f00000008007423 */ /* 0x082fe2000000212b */
[C---:B------:R-:W-:Y:S01]  /*8be0*/  FFMA R12, R93.reuse, R74, R12 ;  /* 0x0000004a5d0c7223 */ /* 0x040fe2000000000c */
[-C--:B------:R-:W-:Y:S01]  /*8bf0*/  FFMA.SAT R9, -R14, R43.reuse, 0.5 ;  /* 0x3f0000000e097423 */ /* 0x080fe2000000212b */
[-C--:B------:R-:W-:Y:S01]  /*8c00*/  FFMA.SAT R4, -R10, R43.reuse, 0.5 ;  /* 0x3f0000000a047423 */ /* 0x080fe2000000212b */
[----:B------:R-:W-:Y:S01]  /*8c10*/  FFMA.RM R0, R0, R54, 12582913 ;  /* 0x4b40000100007423 */ /* 0x000fe20000004036 */
[----:B------:R-:W-:Y:S01]  /*8c20*/  FFMA.SAT R6, -R12, R43, 0.5 ;  /* 0x3f0000000c067423 */ /* 0x000fe2000000212b */
[----:B------:R-:W-:Y:S01]  /*8c30*/  FFMA R20, R93, R76, R20 ;  /* 0x0000004c5d147223 */ /* 0x000fe20000000014 */
[-C--:B------:R-:W-:Y:S01]  /*8c40*/  FFMA.RM R9, R9, R54.reuse, 12582913 ;  /* 0x4b40000109097423 */ /* 0x080fe20000004036 */
[----:B------:R-:W-:Y:S01]  /*8c50*/  FADD R3, R0, -12583039 ;  /* 0xcb40007f00037421 */ /* 0x000fe20000000000 */
[----:B------:R-:W-:Y:S01]  /*8c60*/  FFMA R22, R93, R77, R22 ;  /* 0x0000004d5d167223 */ /* 0x000fe20000000016 */
[-C--:B------:R-:W-:Y:S01]  /*8c70*/  FFMA.RM R4, R4, R54.reuse, 12582913 ;  /* 0x4b40000104047423 */ /* 0x080fe20000004036 */
[-C--:B------:R-:W-:Y:S01]  /*8c80*/  FFMA.RM R6, R6, R54.reuse, 12582913 ;  /* 0x4b40000106067423 */ /* 0x080fe20000004036 */
[----:B------:R-:W-:Y:S01]  /*8c90*/  FFMA R3, -R8, 1.4426950216293334961, -R3 ;  /* 0x3fb8aa3b08037823 */ /* 0x000fe20000000903 */
[-C--:B------:R-:W-:Y:S01]  /*8ca0*/  FFMA.SAT R13, -R20, R43.reuse, 0.5 ;  /* 0x3f000000140d7423 */ /* 0x080fe2000000212b */
[----:B------:R-:W-:Y:S01]  /*8cb0*/  FADD R11, R9, -12583039 ;  /* 0xcb40007f090b7421 */ /* 0x000fe20000000000 */
[----:B------:R-:W-:Y:S01]  /*8cc0*/  FFMA.SAT R21, -R22, R43, 0.5 ;  /* 0x3f00000016157423 */ /* 0x000fe2000000212b */
[----:B------:R-:W-:Y:S01]  /*8cd0*/  FADD R5, R4, -12583039 ;  /* 0xcb40007f04057421 */ /* 0x000fe20000000000 */
[----:B------:R-:W-:Y:S01]  /*8ce0*/  FFMA R3, -R8, 1.925963033500011079e-08, R3 ;  /* 0x32a5706008037823 */ /* 0x000fe20000000103 */
[----:B------:R-:W-:Y:S01]  /*8cf0*/  FADD R7, R6, -12583039 ;  /* 0xcb40007f06077421 */ /* 0x000fe20000000000 */
[-C--:B------:R-:W-:Y:S01]  /*8d00*/  FFMA.RM R13, R13, R54.reuse, 12582913 ;  /* 0x4b4000010d0d7423 */ /* 0x080fe20000004036 */
[----:B------:R-:W-:Y:S01]  /*8d10*/  FFMA R11, -R14, 1.4426950216293334961, -R11 ;  /* 0x3fb8aa3b0e0b7823 */ /* 0x000fe2000000090b */
[----:B------:R-:W-:Y:S01]  /*8d20*/  FFMA.RM R21, R21, R54, 12582913 ;  /* 0x4b40000115157423 */ /* 0x000fe20000004036 */
[----:B------:R-:W-:Y:S01]  /*8d30*/  FFMA R5, -R10, 1.4426950216293334961, -R5 ;  /* 0x3fb8aa3b0a057823 */ /* 0x000fe20000000905 */
[----:B------:R-:W-:Y:S01]  /*8d40*/  FFMA R7, -R12, 1.4426950216293334961, -R7 ;  /* 0x3fb8aa3b0c077823 */ /* 0x000fe20000000907 */
[----:B------:R-:W1:Y:S01]  /*8d50*/  MUFU.EX2 R3, R3 ;  /* 0x0000000300037308 */ /* 0x000e620000000800 */
[----:B------:R-:W-:Y:S01]  /*8d60*/  FADD R15, R13, -12583039 ;  /* 0xcb40007f0d0f7421 */ /* 0x000fe20000000000 */
[----:B------:R-:W-:Y:S01]  /*8d70*/  FFMA R11, -R14, 1.925963033500011079e-08, R11 ;  /* 0x32a570600e0b7823 */ /* 0x000fe2000000010b */
[----:B------:R-:W-:Y:S01]  /*8d80*/  FADD R23, R21, -12583039 ;  /* 0xcb40007f15177421 */ /* 0x000fe20000000000 */
[C---:B------:R-:W-:Y:S01]  /*8d90*/  FFMA R24, R93.reuse, R78, R24 ;  /* 0x0000004e5d187223 */ /* 0x040fe20000000018 */
[C---:B------:R-:W-:Y:S01]  /*8da0*/  FFMA R80, R93.reuse, R80, R102 ;  /* 0x000000505d507223 */ /* 0x040fe20000000066 */
[C---:B------:R-:W-:Y:S01]  /*8db0*/  FFMA R26, R93.reuse, R81, R26 ;  /* 0x000000515d1a7223 */ /* 0x040fe2000000001a */
[----:B------:R-:W-:Y:S01]  /*8dc0*/  FFMA R5, -R10, 1.925963033500011079e-08, R5 ;  /* 0x32a570600a057823 */ /* 0x000fe20000000105 */
[----:B------:R-:W-:Y:S01]  /*8dd0*/  FFMA R7, -R12, 1.925963033500011079e-08, R7 ;  /* 0x32a570600c077823 */ /* 0x000fe20000000107 */
[----:B------:R-:W-:Y:S01]  /*8de0*/  FFMA R15, -R20, 1.4426950216293334961, -R15 ;  /* 0x3fb8aa3b140f7823 */ /* 0x000fe2000000090f */
[----:B------:R2:W-:Y:S01]  /*8df0*/  MUFU.EX2 R36, R11 ;  /* 0x0000000b00247308 */ /* 0x0005e20000000800 */
[----:B------:R-:W-:Y:S01]  /*8e00*/  FFMA R23, -R22, 1.4426950216293334961, -R23 ;  /* 0x3fb8aa3b16177823 */ /* 0x000fe20000000917 */
[-C--:B------:R-:W-:Y:S01]  /*8e10*/  FFMA.SAT R25, -R24, R43.reuse, 0.5 ;  /* 0x3f00000018197423 */ /* 0x080fe2000000212b */
[----:B------:R-:W-:Y:S01]  /*8e20*/  FFMA.SAT R31, -R26, R43, 0.5 ;  /* 0x3f0000001a1f7423 */ /* 0x000fe2000000212b */
[C---:B------:R-:W-:Y:S01]  /*8e30*/  FFMA R30, R93.reuse, R85, R30 ;  /* 0x000000555d1e7223 */ /* 0x040fe2000000001e */
[C---:B------:R-:W-:Y:S01]  /*8e40*/  FFMA R79, R93.reuse, R79, R100 ;  /* 0x0000004f5d4f7223 */ /* 0x040fe20000000064 */
[C---:B------:R-:W-:Y:S01]  /*8e50*/  FFMA R82, R93.reuse, R82, R104 ;  /* 0x000000525d527223 */ /* 0x040fe20000000068 */
[C---:B------:R-:W-:Y:S01]  /*8e60*/  FFMA R28, R93.reuse, R83, R28 ;  /* 0x000000535d1c7223 */ /* 0x040fe2000000001c */
[C---:B------:R-:W-:Y:S01]  /*8e70*/  FFMA R84, R93.reuse, R84, R106 ;  /* 0x000000545d547223 */ /* 0x040fe2000000006a */
[----:B--2---:R-:W-:Y:S01]  /*8e80*/  FFMA.SAT R11, -R80, R43, 0.5 ;  /* 0x3f000000500b7423 */ /* 0x004fe2000000212b */
[C---:B------:R-:W-:Y:S01]  /*8e90*/  FFMA R86, R93.reuse, R86, R108 ;  /* 0x000000565d567223 */ /* 0x040fe2000000006c */
[----:B------:R-:W2:Y:S01]  /*8ea0*/  MUFU.EX2 R5, R5 ;  /* 0x0000000500057308 */ /* 0x000ea20000000800 */
[----:B------:R-:W-:Y:S01]  /*8eb0*/  FFMA R15, -R20, 1.925963033500011079e-08, R15 ;  /* 0x32a57060140f7823 */ /* 0x000fe2000000010f */
[----:B------:R-:W-:Y:S01]  /*8ec0*/  FFMA R23, -R22, 1.925963033500011079e-08, R23 ;  /* 0x32a5706016177823 */ /* 0x000fe20000000117 */
[----:B------:R-:W-:Y:S01]  /*8ed0*/  FFMA R32, R93, R87, R32 ;  /* 0x000000575d207223 */ /* 0x000fe20000000020 */
[-C--:B------:R-:W-:Y:S01]  /*8ee0*/  FFMA.RM R25, R25, R54.reuse, 12582913 ;  /* 0x4b40000119197423 */ /* 0x080fe20000004036 */
[-C--:B------:R-:W-:Y:S01]  /*8ef0*/  FFMA.RM R11, R11, R54.reuse, 12582913 ;  /* 0x4b4000010b0b7423 */ /* 0x080fe20000004036 */
[-C--:B------:R-:W-:Y:S01]  /*8f00*/  FFMA.RM R31, R31, R54.reuse, 12582913 ;  /* 0x4b4000011f1f7423 */ /* 0x080fe20000004036 */
[-C--:B------:R-:W-:Y:S01]  /*8f10*/  FFMA.SAT R39, -R30, R43.reuse, 0.5 ;  /* 0x3f0000001e277423 */ /* 0x080fe2000000212b */
[----:B------:R-:W3:Y:S01]  /*8f20*/  MUFU.EX2 R7, R7 ;  /* 0x0000000700077308 */ /* 0x000ee20000000800 */
[-C--:B------:R-:W-:Y:S01]  /*8f30*/  FFMA.SAT R29, -R79, R43.reuse, 0.5 ;  /* 0x3f0000004f1d7423 */ /* 0x080fe2000000212b */
[-C--:B------:R-:W-:Y:S01]  /*8f40*/  FFMA.SAT R33, -R82, R43.reuse, 0.5 ;  /* 0x3f00000052217423 */ /* 0x080fe2000000212b */
[-C--:B------:R-:W-:Y:S01]  /*8f50*/  FFMA.SAT R35, -R28, R43.reuse, 0.5 ;  /* 0x3f0000001c237423 */ /* 0x080fe2000000212b */
[-C--:B------:R-:W-:Y:S01]  /*8f60*/  FFMA.SAT R37, -R84, R43.reuse, 0.5 ;  /* 0x3f00000054257423 */ /* 0x080fe2000000212b */
[-C--:B------:R-:W-:Y:S01]  /*8f70*/  FFMA.SAT R41, -R86, R43.reuse, 0.5 ;  /* 0x3f00000056297423 */ /* 0x080fe2000000212b */
[----:B------:R-:W-:Y:S01]  /*8f80*/  FFMA.SAT R43, -R32, R43, 0.5 ;  /* 0x3f000000202b7423 */ /* 0x000fe2000000212b */
[----:B------:R-:W-:Y:S01]  /*8f90*/  SHF.L.U32 R0, R0, 0x17, RZ ;  /* 0x0000001700007819 */ /* 0x000fe200000006ff */
[----:B------:R4:W5:Y:S01]  /*8fa0*/  MUFU.EX2 R38, R15 ;  /* 0x0000000f00267308 */ /* 0x0009620000000800 */
[----:B------:R-:W-:Y:S01]  /*8fb0*/  FADD R27, R25, -12583039 ;  /* 0xcb40007f191b7421 */ /* 0x000fe20000000000 */
[-C--:B------:R-:W-:Y:S01]  /*8fc0*/  FFMA.RM R39, R39, R54.reuse, 12582913 ;  /* 0x4b40000127277423 */ /* 0x080fe20000004036 */
[-C--:B------:R-:W-:Y:S01]  /*8fd0*/  FFMA.RM R29, R29, R54.reuse, 12582913 ;  /* 0x4b4000011d1d7423 */ /* 0x080fe20000004036 */
[-C--:B------:R-:W-:Y:S01]  /*8fe0*/  FFMA.RM R33, R33, R54.reuse, 12582913 ;  /* 0x4b40000121217423 */ /* 0x080fe20000004036 */
[-C--:B------:R-:W-:Y:S01]  /*8ff0*/  FFMA.RM R35, R35, R54.reuse, 12582913 ;  /* 0x4b40000123237423 */ /* 0x080fe20000004036 */
[-C--:B------:R-:W-:Y:S01]  /*9000*/  FFMA.RM R37, R37, R54.reuse, 12582913 ;  /* 0x4b40000125257423 */ /* 0x080fe20000004036 */
[-C--:B------:R-:W-:Y:S01]  /*9010*/  FFMA.RM R41, R41, R54.reuse, 12582913 ;  /* 0x4b40000129297423 */ /* 0x080fe20000004036 */
[----:B------:R2:W5:Y:S01]  /*9020*/  MUFU.EX2 R40, R23 ;  /* 0x0000001700287308 */ /* 0x0005620000000800 */
[----:B----4-:R-:W-:Y:S01]  /*9030*/  FADD R15, R11, -12583039 ;  /* 0xcb40007f0b0f7421 */ /* 0x010fe20000000000 */
[----:B------:R-:W-:Y:S01]  /*9040*/  FFMA.RM R43, R43, R54, 12582913 ;  /* 0x4b4000012b2b7423 */ /* 0x000fe20000004036 */
[----:B------:R-:W-:Y:S01]  /*9050*/  FFMA R27, -R24, 1.4426950216293334961, -R27 ;  /* 0x3fb8aa3b181b7823 */ /* 0x000fe2000000091b */
[----:B-1----:R-:W-:Y:S01]  /*9060*/  FFMA R54, R0, R3, 1 ;  /* 0x3f80000000367423 */ /* 0x002fe20000000003 */
[----:B------:R-:W-:Y:S01]  /*9070*/  FFMA R15, -R80, 1.4426950216293334961, -R15 ;  /* 0x3fb8aa3b500f7823 */ /* 0x000fe2000000090f */
[----:B------:R-:W-:Y:S01]  /*9080*/  FADD R3, R39, -12583039 ;  /* 0xcb40007f27037421 */ /* 0x000fe20000000000 */
[----:B------:R-:W-:Y:S01]  /*9090*/  FADD R42, R29, -12583039 ;  /* 0xcb40007f1d2a7421 */ /* 0x000fe20000000000 */
[----:B------:R-:W-:Y:S01]  /*90a0*/  SHF.L.U32 R6, R6, 0x17, RZ ;  /* 0x0000001706067819 */ /* 0x000fe200000006ff */
[----:B--2---:R-:W-:Y:S01]  /*90b0*/  FADD R23, R31, -12583039 ;  /* 0xcb40007f1f177421 */ /* 0x004fe20000000000 */
[----:B------:R-:W-:Y:S01]  /*90c0*/  FFMA R27, -R24, 1.925963033500011079e-08, R27 ;  /* 0x32a57060181b7823 */ /* 0x000fe2000000011b */
[----:B------:R-:W-:Y:S01]  /*90d0*/  FFMA R15, -R80, 1.925963033500011079e-08, R15 ;  /* 0x32a57060500f7823 */ /* 0x000fe2000000010f */
[----:B------:R-:W-:-:S02]  /*90e0*/  IMAD.SHL.U32 R4, R4, 0x800000, RZ ;  /* 0x0080000004047824 */ /* 0x000fc400078e00ff */
[----:B------:R-:W-:Y:S01]  /*90f0*/  FFMA R23, -R26, 1.4426950216293334961, -R23 ;  /* 0x3fb8aa3b1a177823 */ /* 0x000fe20000000917 */
[----:B------:R-:W-:Y:S01]  /*9100*/  FFMA R3, -R30, 1.4426950216293334961, -R3 ;  /* 0x3fb8aa3b1e037823 */ /* 0x000fe20000000903 */
[----:B------:R-:W-:Y:S01]  /*9110*/  FFMA R44, -R79, 1.4426950216293334961, -R42 ;  /* 0x3fb8aa3b4f2c7823 */ /* 0x000fe2000000092a */
[----:B------:R1:W-:Y:S01]  /*9120*/  MUFU.EX2 R46, R15 ;  /* 0x0000000f002e7308 */ /* 0x0003e20000000800 */
[----:B------:R-:W-:Y:S01]  /*9130*/  FFMA R23, -R26, 1.925963033500011079e-08, R23 ;  /* 0x32a570601a177823 */ /* 0x000fe20000000117 */
[----:B------:R-:W-:Y:S01]  /*9140*/  FFMA R56, R4, R5, 1 ;  /* 0x3f80000004387423 */ /* 0x000fe20000000005 */
[----:B---3--:R-:W-:Y:S01]  /*9150*/  FFMA R58, R6, R7, 1 ;  /* 0x3f800000063a7423 */ /* 0x008fe20000000007 */
[----:B------:R-:W-:Y:S01]  /*9160*/  FADD R5, R41, -12583039 ;  /* 0xcb40007f29057421 */ /* 0x000fe20000000000 */
[----:B------:R-:W-:Y:S01]  /*9170*/  FFMA R3, -R30, 1.925963033500011079e-08, R3 ;  /* 0x32a570601e037823 */ /* 0x000fe20000000103 */
[----:B------:R-:W-:Y:S01]  /*9180*/  FADD R7, R43, -12583039 ;  /* 0xcb40007f2b077421 */ /* 0x000fe20000000000 */
[----:B------:R-:W-:Y:S01]  /*9190*/  FFMA R44, -R79, 1.925963033500011079e-08, R44 ;  /* 0x32a570604f2c7823 */ /* 0x000fe2000000012c */
[----:B------:R2:W3:Y:S01]  /*91a0*/  MUFU.EX2 R42, R27 ;  /* 0x0000001b002a7308 */ /* 0x0004e20000000800 */
[----:B-1----:R-:W-:Y:S01]  /*91b0*/  FADD R15, R35, -12583039 ;  /* 0xcb40007f230f7421 */ /* 0x002fe20000000000 */
[----:B------:R-:W-:Y:S01]  /*91c0*/  FFMA R5, -R86, 1.4426950216293334961, -R5 ;  /* 0x3fb8aa3b56057823 */ /* 0x000fe20000000905 */
[----:B------:R-:W-:Y:S01]  /*91d0*/  FFMA R7, -R32, 1.4426950216293334961, -R7 ;  /* 0x3fb8aa3b20077823 */ /* 0x000fe20000000907 */
[----:B------:R-:W-:Y:S01]  /*91e0*/  SHF.L.U32 R9, R9, 0x17, RZ ;  /* 0x0000001709097819 */ /* 0x000fe200000006ff */
[----:B------:R-:W-:Y:S01]  /*91f0*/  FFMA R15, -R28, 1.4426950216293334961, -R15 ;  /* 0x3fb8aa3b1c0f7823 */ /* 0x000fe2000000090f */
[----:B------:R-:W-:Y:S01]  /*9200*/  FFMA R5, -R86, 1.925963033500011079e-08, R5 ;  /* 0x32a5706056057823 */ /* 0x000fe20000000105 */
[----:B------:R-:W-:Y:S01]  /*9210*/  FFMA R7, -R32, 1.925963033500011079e-08, R7 ;  /* 0x32a5706020077823 */ /* 0x000fe20000000107 */
[----:B------:R1:W-:Y:S01]  /*9220*/  MUFU.EX2 R48, R23 ;  /* 0x0000001700307308 */ /* 0x0003e20000000800 */
[----:B--2---:R-:W-:Y:S01]  /*9230*/  FADD R27, R33, -12583039 ;  /* 0xcb40007f211b7421 */ /* 0x004fe20000000000 */
[----:B------:R-:W-:Y:S01]  /*9240*/  FFMA R15, -R28, 1.925963033500011079e-08, R15 ;  /* 0x32a570601c0f7823 */ /* 0x000fe2000000010f */
[----:B------:R-:W-:Y:S01]  /*9250*/  FFMA R60, R9, R36, 1 ;  /* 0x3f800000093c7423 */ /* 0x000fe20000000024 */
[----:B------:R-:W-:Y:S01]  /*9260*/  SHF.L.U32 R21, R21, 0x17, RZ ;  /* 0x0000001715157819 */ /* 0x000fe200000006ff */
[C---:B------:R-:W-:Y:S01]  /*9270*/  FFMA R27, -R82.reuse, 1.4426950216293334961, -R27 ;  /* 0x3fb8aa3b521b7823 */ /* 0x040fe2000000091b */
[----:B------:R-:W-:Y:S01]  /*9280*/  SHF.L.U32 R25, R25, 0x17, RZ ;  /* 0x0000001719197819 */ /* 0x000fe200000006ff */
[----:B------:R-:W-:Y:S01]  /*9290*/  IMAD.SHL.U32 R29, R29, 0x800000, RZ ;  /* 0x008000001d1d7824 */ /* 0x000fe200078e00ff */
[----:B------:R2:W-:Y:S01]  /*92a0*/  MUFU.EX2 R4, R3 ;  /* 0x0000000300047308 */ /* 0x0005e20000000800 */
[----:B-1----:R-:W-:Y:S01]  /*92b0*/  FADD R23, R37, -12583039 ;  /* 0xcb40007f25177421 */ /* 0x002fe20000000000 */
[----:B------:R-:W-:Y:S01]  /*92c0*/  FFMA R27, -R82, 1.925963033500011079e-08, R27 ;  /* 0x32a57060521b7823 */ /* 0x000fe2000000011b */
[----:B------:R-:W-:Y:S01]  /*92d0*/  SHF.L.U32 R11, R11, 0x17, RZ ;  /* 0x000000170b0b7819 */ /* 0x000fe200000006ff */
[----:B------:R-:W-:-:S02]  /*92e0*/  IMAD.SHL.U32 R13, R13, 0x800000, RZ ;  /* 0x008000000d0d7824 */ /* 0x000fc400078e00ff */
[----:B------:R-:W-:Y:S01]  /*92f0*/  FFMA R23, -R84, 1.4426950216293334961, -R23 ;  /* 0x3fb8aa3b54177823 */ /* 0x000fe20000000917 */
[----:B------:R-:W-:Y:S01]  /*9300*/  SHF.L.U32 R31, R31, 0x17, RZ ;  /* 0x000000171f1f7819 */ /* 0x000fe200000006ff */
[----:B------:R-:W-:Y:S01]  /*9310*/  IMAD.SHL.U32 R37, R37, 0x800000, RZ ;  /* 0x0080000025257824 */ /* 0x000fe200078e00ff */
[----:B------:R-:W1:Y:S01]  /*9320*/  MUFU.EX2 R44, R44 ;  /* 0x0000002c002c7308 */ /* 0x000e620000000800 */
[----:B--2---:R-:W-:Y:S02]  /*9330*/  VIADD R3, R54, 0x1800000 ;  /* 0x0180000036037836 */ /* 0x004fe40000000000 */
[----:B------:R-:W-:Y:S01]  /*9340*/  FFMA R23, -R84, 1.925963033500011079e-08, R23 ;  /* 0x32a5706054177823 */ /* 0x000fe20000000117 */
[----:B------:R-:W-:Y:S01]  /*9350*/  SHF.L.U32 R33, R33, 0x17, RZ ;  /* 0x0000001721217819 */ /* 0x000fe200000006ff */
[----:B------:R-:W-:Y:S01]  /*9360*/  IMAD.SHL.U32 R43, R43, 0x800000, RZ ;  /* 0x008000002b2b7824 */ /* 0x000fe200078e00ff */
[----:B------:R-:W-:Y:S01]  /*9370*/  SHF.L.U32 R35, R35, 0x17, RZ ;  /* 0x0000001723237819 */ /* 0x000fe200000006ff */
[----:B------:R-:W-:Y:S01]  /*9380*/  BSSY B1, `(.L_x_232) ;  /* 0x0000020000017945 */ /* 0x000fe20003800000 */
[----:B------:R-:W-:Y:S01]  /*9390*/  LOP3.LUT R3, R3, 0x7f800000, RZ, 0xc0, !PT ;  /* 0x7f80000003037812 */ /* 0x000fe200078ec0ff */
[----:B------:R-:W2:Y:S01]  /*93a0*/  MUFU.EX2 R50, R27 ;  /* 0x0000001b00327308 */ /* 0x000ea20000000800 */
[----:B------:R-:W-:Y:S01]  /*93b0*/  SHF.L.U32 R39, R39, 0x17, RZ ;  /* 0x0000001727277819 */ /* 0x000fe200000006ff */
[----:B-----5:R-:W-:Y:S01]  /*93c0*/  FFMA R38, R13, R38, 1 ;  /* 0x3f8000000d267423 */ /* 0x020fe20000000026 */
[----:B------:R-:W-:Y:S01]  /*93d0*/  ISETP.GT.U32.AND P1, PT, R3, 0x1ffffff, PT ;  /* 0x01ffffff0300780c */ /* 0x000fe20003f24070 */
[----:B------:R-:W-:Y:S01]  /*93e0*/  FFMA R40, R21, R40, 1 ;  /* 0x3f80000015287423 */ /* 0x000fe20000000028 */
[----:B------:R-:W-:Y:S01]  /*93f0*/  SHF.L.U32 R41, R41, 0x17, RZ ;  /* 0x0000001729297819 */ /* 0x000fe200000006ff */
[----:B---3--:R-:W-:Y:S01]  /*9400*/  FFMA R42, R25, R42, 1 ;  /* 0x3f800000192a7423 */ /* 0x008fe2000000002a */
[----:B------:R-:W-:Y:S01]  /*9410*/  FFMA R46, R11, R46, 1 ;  /* 0x3f8000000b2e7423 */ /* 0x000fe2000000002e */
[----:B------:R-:W3:Y:S01]  /*9420*/  MUFU.EX2 R52, R15 ;  /* 0x0000000f00347308 */ /* 0x000ee20000000800 */
[----:B-1----:R-:W-:Y:S01]  /*9430*/  FFMA R29, R29, R44, 1 ;  /* 0x3f8000001d1d7423 */ /* 0x002fe2000000002c */
[----:B------:R-:W-:Y:S01]  /*9440*/  FFMA R48, R31, R48, 1 ;  /* 0x3f8000001f307423 */ /* 0x000fe20000000030 */
[----:B------:R-:W-:-:S05]  /*9450*/  FFMA R62, R39, R4, 1 ;  /* 0x3f800000273e7423 */ /* 0x000fca0000000004 */
[----:B------:R-:W1:Y:S01]  /*9460*/  MUFU.EX2 R0, R23 ;  /* 0x0000001700007308 */ /* 0x000e620000000800 */
[----:B--2---:R-:W-:-:S07]  /*9470*/  FFMA R50, R33, R50, 1 ;  /* 0x3f80000021327423 */ /* 0x004fce0000000032 */
[----:B------:R-:W2:Y:S01]  /*9480*/  MUFU.EX2 R6, R5 ;  /* 0x0000000500067308 */ /* 0x000ea20000000800 */
[----:B---3--:R-:W-:-:S07]  /*9490*/  FFMA R52, R35, R52, 1 ;  /* 0x3f80000023347423 */ /* 0x008fce0000000034 */
[----:B------:R-:W3:Y:S01]  /*94a0*/  MUFU.EX2 R36, R7 ;  /* 0x0000000700247308 */ /* 0x000ee20000000800 */
[----:B-1----:R-:W-:Y:S01]  /*94b0*/  FFMA R44, R37, R0, 1 ;  /* 0x3f800000252c7423 */ /* 0x002fe20000000000 */
[----:B--2---:R-:W-:Y:S01]  /*94c0*/  FFMA R64, R41, R6, 1 ;  /* 0x3f80000029407423 */ /* 0x004fe20000000006 */
[----:B---3--:R-:W-:Y:S01]  /*94d0*/  FFMA R43, R43, R36, 1 ;  /* 0x3f8000002b2b7423 */ /* 0x008fe20000000024 */
[----:B------:R-:W-:Y:S06]  /*94e0*/  @P1 BRA `(.L_x_233) ;  /* 0x0000000000141947 */ /* 0x000fec0003800000 */
[----:B------:R-:W-:Y:S02]  /*94f0*/  MOV R0, R54 ;  /* 0x0000003600007202 */ /* 0x000fe40000000f00 */
[----:B------:R-:W-:-:S07]  /*9500*/  MOV R4, 0x9520 ;  /* 0x0000952000047802 */ /* 0x000fce0000000f00 */
[----:B------:R-:W-:Y:S05]  /*9510*/  CALL.REL.NOINC `($__internal_0_$__cuda_sm20_rcp_rn_f32_slowpath) ;  /* 0x0000004800e87944 */ /* 0x000fea0003c00000 */
[----:B------:R-:W-:Y:S01]  /*9520*/  MOV R7, R0 ;  /* 0x0000000000077202 */ /* 0x000fe20000000f00 */
[----:B------:R-:W-:Y:S06]  /*9530*/  BRA `(.L_x_234) ;  /* 0x0000000000107947 */ /* 0x000fec0003800000 */
.L_x_233:
[----:B------:R-:W1:Y:S02]  /*9540*/  MUFU.RCP R7, R54 ;  /* 0x0000003600077308 */ /* 0x000e640000001000 */
[----:B-1----:R-:W-:-:S04]  /*9550*/  FFMA R0, R54, R7, -1 ;  /* 0xbf80000036007423 */ /* 0x002fc80000000007 */
[----:B------:R-:W-:-:S04]  /*9560*/  FADD.FTZ R0, -R0, -RZ ;  /* 0x800000ff00007221 */ /* 0x000fc80000010100 */
[----:B------:R-:W-:-:S07]  /*9570*/  FFMA R7, R7, R0, R7 ;  /* 0x0000000007077223 */ /* 0x000fce0000000007 */
.L_x_234:
[----:B------:R-:W-:Y:S05]  /*9580*/  BSYNC B1 ;  /* 0x0000000000017941 */ /* 0x000fea0003800000 */
.L_x_232:
[----:B------:R-:W-:Y:S01]  /*9590*/  VIADD R0, R56, 0x1800000 ;  /* 0x0180000038007836 */ /* 0x000fe20000000000 */
[----:B------:R-:W-:Y:S04]  /*95a0*/  BSSY B1, `(.L_x_235) ;  /* 0x000000d000017945 */ /* 0x000fe80003800000 */
[----:B------:R-:W-:-:S04]  /*95b0*/  LOP3.LUT R0, R0, 0x7f800000, RZ, 0xc0, !PT ;  /* 0x7f80000000007812 */ /* 0x000fc800078ec0ff */
[----:B------:R-:W-:-:S13]  /*95c0*/  ISETP.GT.U32.AND P1, PT, R0, 0x1ffffff, PT ;  /* 0x01ffffff0000780c */ /* 0x000fda0003f24070 */
[----:B------:R-:W-:Y:S05]  /*95d0*/  @P1 BRA `(.L_x_236) ;  /* 0x0000000000141947 */ /* 0x000fea0003800000 */
[----:B------:R-:W-:Y:S02]  /*95e0*/  MOV R0, R56 ;  /* 0x0000003800007202 */ /* 0x000fe40000000f00 */
[----:B------:R-:W-:-:S07]  /*95f0*/  MOV R4, 0x9610 ;  /* 0x0000961000047802 */ /* 0x000fce0000000f00 */
[----:B------:R-:W-:Y:S05]  /*9600*/  CALL.REL.NOINC `($__internal_0_$__cuda_sm20_rcp_rn_f32_slowpath) ;  /* 0x0000004800ac7944 */ /* 0x000fea0003c00000 */
[----:B------:R-:W-:Y:S01]  /*9610*/  MOV R9, R0 ;  /* 0x0000000000097202 */ /* 0x000fe20000000f00 */
[----:B------:R-:W-:Y:S06]  /*9620*/  BRA `(.L_x_237) ;  /* 0x0000000000107947 */ /* 0x000fec0003800000 */
.L_x_236:
[----:B------:R-:W1:Y:S02]  /*9630*/  MUFU.RCP R9, R56 ;  /* 0x0000003800097308 */ /* 0x000e640000001000 */
[----:B-1----:R-:W-:-:S04]  /*9640*/  FFMA R0, R56, R9, -1 ;  /* 0xbf80000038007423 */ /* 0x002fc80000000009 */
[----:B------:R-:W-:-:S04]  /*9650*/  FADD.FTZ R0, -R0, -RZ ;  /* 0x800000ff00007221 */ /* 0x000fc80000010100 */
[----:B------:R-:W-:-:S07]  /*9660*/  FFMA R9, R9, R0, R9 ;  /* 0x0000000009097223 */ /* 0x000fce0000000009 */
.L_x_237:
[----:B------:R-:W-:Y:S05]  /*9670*/  BSYNC B1 ;  /* 0x0000000000017941 */ /* 0x000fea0003800000 */
.L_x_235:
        /* <DEDUP_REMOVED lines=10> */
.L_x_239:
[----:B------:R-:W1:Y:S02]  /*9720*/  MUFU.RCP R11, R58 ;  /* 0x0000003a000b7308 */ /* 0x000e640000001000 */
[----:B-1----:R-:W-:-:S04]  /*9730*/  FFMA R0, R58, R11, -1 ;  /* 0xbf8000003a007423 */ /* 0x002fc8000000000b */
[----:B------:R-:W-:-:S04]  /*9740*/  FADD.FTZ R0, -R0, -RZ ;  /* 0x800000ff00007221 */ /* 0x000fc80000010100 */
[----:B------:R-:W-:-:S07]  /*9750*/  FFMA R11, R11, R0, R11 ;  /* 0x000000000b0b7223 */ /* 0x000fce000000000b */
.L_x_240:
[----:B------:R-:W-:Y:S05]  /*9760*/  BSYNC B1 ;  /* 0x0000000000017941 */ /* 0x000fea0003800000 */
.L_x_238:
        /* <DEDUP_REMOVED lines=10> */
.L_x_242:
[----:B------:R-:W1:Y:S02]  /*9810*/  MUFU.RCP R13, R60 ;  /* 0x0000003c000d7308 */ /* 0x000e640000001000 */
[----:B-1----:R-:W-:-:S04]  /*9820*/  FFMA R0, R60, R13, -1 ;  /* 0xbf8000003c007423 */ /* 0x002fc8000000000d */
[----:B------:R-:W-:-:S04]  /*9830*/  FADD.FTZ R0, -R0, -RZ ;  /* 0x800000ff00007221 */ /* 0x000fc80000010100 */
[----:B------:R-:W-:-:S07]  /*9840*/  FFMA R13, R13, R0, R13 ;  /* 0x000000000d0d7223 */ /* 0x000fce000000000d */
.L_x_243:
[----:B------:R-:W-:Y:S05]  /*9850*/  BSYNC B1 ;  /* 0x0000000000017941 */ /* 0x000fea0003800000 */
.L_x_241:
        /* <DEDUP_REMOVED lines=10> */
.L_x_245:
[----:B------:R-:W1:Y:S02]  /*9900*/  MUFU.RCP R15, R38 ;  /* 0x00000026000f7308 */ /* 0x000e640000001000 */
[----:B-1----:R-:W-:-:S04]  /*9910*/  FFMA R0, R38, R15, -1 ;  /* 0xbf80000026007423 */ /* 0x002fc8000000000f */
[----:B------:R-:W-:-:S04]  /*9920*/  FADD.FTZ R0, -R0, -RZ ;  /* 0x800000ff00007221 */ /* 0x000fc80000010100 */
[----:B------:R-:W-:-:S07]  /*9930*/  FFMA R15, R15, R0, R15 ;  /* 0x000000000f0f7223 */ /* 0x000fce000000000f */
.L_x_246:
[----:B------:R-:W-:Y:S05]  /*9940*/  BSYNC B1 ;  /* 0x0000000000017941 */ /* 0x000fea0003800000 */
.L_x_244:
        /* <DEDUP_REMOVED lines=10> */
.L_x_248:
[----:B------:R-:W1:Y:S02]  /*99f0*/  MUFU.RCP R21, R40 ;  /* 0x0000002800157308 */ /* 0x000e640000001000 */
[----:B-1----:R-:W-:-:S04]  /*9a00*/  FFMA R0, R40, R21, -1 ;  /* 0xbf80000028007423 */ /* 0x002fc80000000015 */
[----:B------:R-:W-:-:S04]  /*9a10*/  FADD.FTZ R0, -R0, -RZ ;  /* 0x800000ff00007221 */ /* 0x000fc80000010100 */
[----:B------:R-:W-:-:S07]  /*9a20*/  FFMA R21, R21, R0, R21 ;  /* 0x0000000015157223 */ /* 0x000fce0000000015 */
.L_x_249:
[----:B------:R-:W-:Y:S05]  /*9a30*/  BSYNC B1 ;  /* 0x0000000000017941 */ /* 0x000fea0003800000 */
.L_x_247:
        /* <DEDUP_REMOVED lines=10> */
.L_x_251:
[----:B------:R-:W1:Y:S02]  /*9ae0*/  MUFU.RCP R23, R42 ;  /* 0x0000002a00177308 */ /* 0x000e640000001000 */
[----:B-1----:R-:W-:-:S04]  /*9af0*/  FFMA R0, R42, R23, -1 ;  /* 0xbf8000002a007423 */ /* 0x002fc80000000017 */
[----:B------:R-:W-:-:S04]  /*9b00*/  FADD.FTZ R0, -R0, -RZ ;  /* 0x800000ff00007221 */ /* 0x000fc80000010100 */
[----:B------:R-:W-:-:S07]  /*9b10*/  FFMA R23, R23, R0, R23 ;  /* 0x0000000017177223 */ /* 0x000fce0000000017 */
.L_x_252:
[----:B------:R-:W-:Y:S05]  /*9b20*/  BSYNC B1 ;  /* 0x0000000000017941 */ /* 0x000fea0003800000 */
.L_x_250:
        /* <DEDUP_REMOVED lines=10> */
.L_x_254:
[----:B------:R-:W1:Y:S02]  /*9bd0*/  MUFU.RCP R6, R29 ;  /* 0x0000001d00067308 */ /* 0x000e640000001000 */
[----:B-1----:R-:W-:-:S04]  /*9be0*/  FFMA R0, R29, R6, -1 ;  /* 0xbf8000001d007423 */ /* 0x002fc80000000006 */
[----:B------:R-:W-:-:S04]  /*9bf0*/  FADD.FTZ R3, -R0, -RZ ;  /* 0x800000ff00037221 */ /* 0x000fc80000010100 */
[----:B------:R-:W-:-:S07]  /*9c00*/  FFMA R6, R6, R3, R6 ;  /* 0x0000000306067223 */ /* 0x000fce0000000006 */
.L_x_255:
[----:B------:R-:W-:Y:S05]  /*9c10*/  BSYNC B1 ;  /* 0x0000000000017941 */ /* 0x000fea0003800000 */
.L_x_253:
        /* <DEDUP_REMOVED lines=10> */
.L_x_257:
[----:B------:R-:W1:Y:S02]  /*9cc0*/  MUFU.RCP R25, R46 ;  /* 0x0000002e00197308 */ /* 0x000e640000001000 */
[----:B-1----:R-:W-:-:S04]  /*9cd0*/  FFMA R0, R46, R25, -1 ;  /* 0xbf8000002e007423 */ /* 0x002fc80000000019 */
[----:B------:R-:W-:-:S04]  /*9ce0*/  FADD.FTZ R0, -R0, -RZ ;  /* 0x800000ff00007221 */ /* 0x000fc80000010100 */
[----:B------:R-:W-:-:S07]  /*9cf0*/  FFMA R25, R25, R0, R25 ;  /* 0x0000000019197223 */ /* 0x000fce0000000019 */
.L_x_258:
[----:B------:R-:W-:Y:S05]  /*9d00*/  BSYNC B1 ;  /* 0x0000000000017941 */ /* 0x000fea0003800000 */
.L_x_256:
        /* <DEDUP_REMOVED lines=10> */
.L_x_260:
[----:B------:R-:W1:Y:S02]  /*9db0*/  MUFU.RCP R27, R48 ;  /* 0x00000030001b7308 */ /* 0x000e640000001000 */
[----:B-1----:R-:W-:-:S04]  /*9dc0*/  FFMA R0, R48, R27, -1 ;  /* 0xbf80000030007423 */ /* 0x002fc8000000001b */
[----:B------:R-:W-:-:S04]  /*9dd0*/  FADD.FTZ R0, -R0, -RZ ;  /* 0x800000ff00007221 */ /* 0x000fc80000010100 */
[----:B------:R-:W-:-:S07]  /*9de0*/  FFMA R27, R27, R0, R27 ;  /* 0x000000001b1b7223 */ /* 0x000fce000000001b */
.L_x_261:
[----:B------:R-:W-:Y:S05]  /*9df0*/  BSYNC B1 ;  /* 0x0000000000017941 */ /* 0x000fea0003800000 */
.L_x_259:
        /* <DEDUP_REMOVED lines=10> */
.L_x_263:
[----:B------:R-:W1:Y:S02]  /*9ea0*/  MUFU.RCP R29, R50 ;  /* 0x00000032001d7308 */ /* 0x000e640000001000 */
[----:B-1----:R-:W-:-:S04]  /*9eb0*/  FFMA R0, R50, R29, -1 ;  /* 0xbf80000032007423 */ /* 0x002fc8000000001d */
[----:B------:R-:W-:-:S04]  /*9ec0*/  FADD.FTZ R0, -R0, -RZ ;  /* 0x800000ff00007221 */ /* 0x000fc80000010100 */
[----:B------:R-:W-:-:S07]  /*9ed0*/  FFMA R29, R29, R0, R29 ;  /* 0x000000001d1d7223 */ /* 0x000fce000000001d */
.L_x_264:
[----:B------:R-:W-:Y:S05]  /*9ee0*/  BSYNC B1 ;  /* 0x0000000000017941 */ /* 0x000fea0003800000 */
.L_x_262:
        /* <DEDUP_REMOVED lines=10> */
.L_x_266:
[----:B------:R-:W1:Y:S02]  /*9f90*/  MUFU.RCP R31, R52 ;  /* 0x00000034001f7308 */ /* 0x000e640000001000 */
[----:B-1----:R-:W-:-:S04]  /*9fa0*/  FFMA R0, R52, R31, -1 ;  /* 0xbf80000034007423 */ /* 0x002fc8000000001f */
[----:B------:R-:W-:-:S04]  /*9fb0*/  FADD.FTZ R0, -R0, -RZ ;  /* 0x800000ff00007221 */ /* 0x000fc80000010100 */
[----:B------:R-:W-:-:S07]  /*9fc0*/  FFMA R31, R31, R0, R31 ;  /* 0x000000001f1f7223 */ /* 0x000fce000000001f */
.L_x_267:
[----:B------:R-:W-:Y:S05]  /*9fd0*/  BSYNC B1 ;  /* 0x0000000000017941 */ /* 0x000fea0003800000 */
.L_x_265:
        /* <DEDUP_REMOVED lines=10> */
.L_x_269:
[----:B------:R-:W1:Y:S02]  /*a080*/  MUFU.RCP R33, R44 ;  /* 0x0000002c00217308 */ /* 0x000e640000001000 */
[----:B-1----:R-:W-:-:S04]  /*a090*/  FFMA R0, R44, R33, -1 ;  /* 0xbf8000002c007423 */ /* 0x002fc80000000021 */
[----:B------:R-:W-:-:S04]  /*a0a0*/  FADD.FTZ R0, -R0, -RZ ;  /* 0x800000ff00007221 */ /* 0x000fc80000010100 */
[----:B------:R-:W-:-:S07]  /*a0b0*/  FFMA R33, R33, R0, R33 ;  /* 0x0000000021217223 */ /* 0x000fce0000000021 */
.L_x_270:
[----:B------:R-:W-:Y:S05]  /*a0c0*/  BSYNC B1 ;  /* 0x0000000000017941 */ /* 0x000fea0003800000 */
.L_x_268:
        /* <DEDUP_REMOVED lines=10> */
.L_x_272:
[----:B------:R-:W1:Y:S02]  /*a170*/  MUFU.RCP R35, R62 ;  /* 0x0000003e00237308 */ /* 0x000e640000001000 */
[----:B-1----:R-:W-:-:S04]  /*a180*/  FFMA R0, R62, R35, -1 ;  /* 0xbf8000003e007423 */ /* 0x002fc80000000023 */
[----:B------:R-:W-:-:S04]  /*a190*/  FADD.FTZ R0, -R0, -RZ ;  /* 0x800000ff00007221 */ /* 0x000fc80000010100 */
[----:B------:R-:W-:-:S07]  /*a1a0*/  FFMA R35, R35, R0, R35 ;  /* 0x0000000023237223 */ /* 0x000fce0000000023 */
.L_x_273:
[----:B------:R-:W-:Y:S05]  /*a1b0*/  BSYNC B1 ;  /* 0x0000000000017941 */ /* 0x000fea0003800000 */
.L_x_271:
        /* <DEDUP_REMOVED lines=10> */
.L_x_275:
[----:B------:R-:W1:Y:S02]  /*a260*/  MUFU.RCP R37, R64 ;  /* 0x0000004000257308 */ /* 0x000e640000001000 */
[----:B-1----:R-:W-:-:S04]  /*a270*/  FFMA R0, R64, R37, -1 ;  /* 0xbf80000040007423 */ /* 0x002fc80000000025 */
[----:B------:R-:W-:-:S04]  /*a280*/  FADD.FTZ R0, -R0, -RZ ;  /* 0x800000ff00007221 */ /* 0x000fc80000010100 */
[----:B------:R-:W-:-:S07]  /*a290*/  FFMA R37, R37, R0, R37 ;  /* 0x0000000025257223 */ /* 0x000fce0000000025 */
.L_x_276:
[----:B------:R-:W-:Y:S05]  /*a2a0*/  BSYNC B1 ;  /* 0x0000000000017941 */ /* 0x000fea0003800000 */
.L_x_274:
        /* <DEDUP_REMOVED lines=8> */
[----:B------:R-:W-:Y:S05]  /*a330*/  BRA `(.L_x_279) ;  /* 0x0000000000107947 */ /* 0x000fea0003800000 */
.L_x_278:
[----:B------:R-:W1:Y:S02]  /*a340*/  MUFU.RCP R0, R43 ;  /* 0x0000002b00007308 */ /* 0x000e640000001000 */
[----:B-1----:R-:W-:-:S04]  /*a350*/  FFMA R3, R43, R0, -1 ;  /* 0xbf8000002b037423 */ /* 0x002fc80000000000 */
[----:B------:R-:W-:-:S04]  /*a360*/  FADD.FTZ R3, -R3, -RZ ;  /* 0x800000ff03037221 */ /* 0x000fc80000010100 */
[----:B------:R-:W-:-:S07]  /*a370*/  FFMA R0, R0, R3, R0 ;  /* 0x0000000300007223 */ /* 0x000fce0000000000 */
.L_x_279:
[----:B------:R-:W-:Y:S05]  /*a380*/  BSYNC B1 ;  /* 0x0000000000017941 */ /* 0x000fea0003800000 */
.L_x_277:
        /* <DEDUP_REMOVED lines=46> */
.L_x_281:
[----:B------:R-:W-:Y:S05]  /*a670*/  BSYNC B0 ;  /* 0x0000000000007941 */ /* 0x000fea0003800000 */
.L_x_280:
[----:B------:R-:W-:Y:S06]  /*a680*/  BAR.SYNC.DEFER_BLOCKING 0x1, 0x100 ;  /* 0x0044000000007b1d */ /* 0x000fec0000010000 */
[----:B------:R-:W-:Y:S04]  /*a690*/  BSSY B0, `(.L_x_282) ;  /* 0x0000009000007945 */ /* 0x000fe80003800000 */
[----:B------:R-:W-:Y:S05]  /*a6a0*/  @P0 BRA `(.L_x_283) ;  /* 0x00000000001c0947 */ /* 0x000fea0003800000 */
[----:B------:R-:W-:-:S13]  /*a6b0*/  ISETP.NE.AND P0, PT, R105, 0x3, PT ;  /* 0x000000036900780c */ /* 0x000fda0003f05270 */
[----:B------:R-:W-:Y:S05]  /*a6c0*/  @!P0 BRA `(.L_x_284) ;  /* 0x0000000000048947 */ /* 0x000fea0003800000 */
[----:B------:R-:W-:Y:S01]  /*a6d0*/  BPT.TRAP 0x1 ;  /* 0x000000040000795c */ /* 0x000fe20000300000 */
.L_x_284:
[----:B------:R-:W-:-:S04]  /*a6e0*/  ULEA UR4, UR40, UR51, 0x3 ;  /* 0x0000003328047291 */ /* 0x000fc8000f8e183f */
[----:B------:R-:W-:-:S04]  /*a6f0*/  UIADD3 UR4, UR4, 0x80, URZ ;  /* 0x0000008004047890 */ /* 0x000fc8000fffe03f */
[----:B------:R-:W-:-:S09]  /*a700*/  UPRMT UR4, UR50, 0x654, UR4 ;  /* 0x0000065432047896 */ /* 0x000fd20008000004 */
[----:B------:R-:W-:Y:S03]  /*a710*/  SYNCS.ARRIVE.TRANS64.RED.A1T0 RZ, [UR4], RZ ;  /* 0x000000ffffff79a7 */ /* 0x000fe60008100404 */
.L_x_283:
[----:B------:R-:W-:Y:S05]  /*a720*/  BSYNC B0 ;  /* 0x0000000000007941 */ /* 0x000fea0003800000 */
.L_x_282:
[----:B------:R-:W-:Y:S01]  /*a730*/  IADD3 R16, P0, R16, UR38, RZ ;  /* 0x0000002610107c10 */ /* 0x000fe2000ff1e0ff */
[----:B------:R-:W-:Y:S01]  /*a740*/  ULDC.64 UR4, c[0x0][0x8f8] ;  /* 0x00023e0000047ab9 */ /* 0x000fe20000000a00 */
[----:B------:R-:W-:Y:S01]  /*a750*/  UIADD3 UR40, UR40, 0x1, URZ ;  /* 0x0000000128287890 */ /* 0x000fe2000fffe03f */
[----:B-1----:R-:W-:Y:S01]  /*a760*/  PRMT R0, RZ, 0x7610, R0 ;  /* 0x00007610ff007816 */ /* 0x002fe20000000000 */
[----:B------:R-:W-:Y:S01]  /*a770*/  UMOV UR47, 0xffffffff ;  /* 0xffffffff002f7882 */ /* 0x000fe20000000000 */
[----:B------:R-:W-:Y:S01]  /*a780*/  IADD3.X R17, R17, UR37, RZ, P0, !PT ;  /* 0x0000002511117c10 */ /* 0x000fe200087fe4ff */
[----:B------:R-:W-:Y:S01]  /*a790*/  UISETP.NE.AND UP0, UPT, UR40, 0x4, UPT ;  /* 0x000000042800788c */ /* 0x000fe2000bf05270 */
[----:B------:R-:W-:Y:S01]  /*a7a0*/  ISETP.GE.U32.AND P0, PT, R16, UR4, PT ;  /* 0x0000000410007c0c */ /* 0x000fe2000bf06070 */
[----:B------:R-:W-:Y:S01]  /*a7b0*/  IMAD.MOV.U32 R22, RZ, RZ, -0x1 ;  /* 0xffffffffff167424 */ /* 0x000fe200078e00ff */
[----:B------:R-:W-:Y:S01]  /*a7c0*/  MOV R99, 0xffffffff ;  /* 0xffffffff00637802 */ /* 0x000fe20000000f00 */
[----:B------:R-:W-:Y:S01]  /*a7d0*/  USEL UR40, UR40, URZ, UP0 ;  /* 0x0000003f28287287 */ /* 0x000fe20008000000 */
[----:B------:R-:W-:-:S13]  /*a7e0*/  ISETP.GE.U32.AND.EX P0, PT, R17, UR5, PT, P0 ;  /* 0x0000000511007c0c */ /* 0x000fda000bf06100 */
[----:B------:R-:W-:Y:S05]  /*a7f0*/  @P0 BRA `(.L_x_285) ;  /* 0x0000000400500947 */ /* 0x000fea0003800000 */
[----:B------:R-:W1:Y:S01]  /*a800*/  LDC.64 R10, c[0x0][0x8d0] ;  /* 0x00023400ff0a7b82 */ /* 0x000e620000000a00 */
[----:B------:R-:W2:Y:S01]  /*a810*/  S2R R12, SR_CTAID.X ;  /* 0x00000000000c7919 */ /* 0x000ea20000002500 */
[----:B------:R-:W-:Y:S01]  /*a820*/  MOV R8, R16 ;  /* 0x0000001000087202 */ /* 0x000fe20000000f00 */
[----:B------:R-:W-:Y:S01]  /*a830*/  IMAD.MOV.U32 R9, RZ, RZ, R17 ;  /* 0x000000ffff097224 */ /* 0x000fe200078e0011 */
[----:B------:R-:W3:Y:S04]  /*a840*/  S2R R22, SR_CTAID.Y ;  /* 0x0000000000167919 */ /* 0x000ee80000002600 */
[----:B------:R-:W4:Y:S08]  /*a850*/  LDC R0, c[0x0][0x8d8] ;  /* 0x00023600ff007b82 */ /* 0x000f300000000800 */
[----:B------:R-:W2:Y:S01]  /*a860*/  LDC.64 R14, c[0x0][0x8c8] ;  /* 0x00023200ff0e7b82 */ /* 0x000ea20000000a00 */
[----:B-1----:R-:W-:-:S04]  /*a870*/  ISETP.NE.U32.AND P0, PT, R10, RZ, PT ;  /* 0x000000ff0a00720c */ /* 0x002fc80003f05070 */
[----:B------:R-:W-:-:S13]  /*a880*/  ISETP.NE.AND.EX P0, PT, R11, RZ, PT, P0 ;  /* 0x000000ff0b00720c */ /* 0x000fda0003f05300 */
[----:B--234-:R-:W-:Y:S05]  /*a890*/  @!P0 BRA `(.L_x_286) ;  /* 0x0000000000288947 */ /* 0x01cfea0003800000 */
[----:B------:R-:W1:Y:S02]  /*a8a0*/  LDC R3, c[0x0][0x8dc] ;  /* 0x00023700ff037b82 */ /* 0x000e640000000800 */
[----:B-1----:R-:W-:-:S04]  /*a8b0*/  IADD3 R3, P0, R16, R3, RZ ;  /* 0x0000000310037210 */ /* 0x002fc80007f1e0ff */
[----:B------:R-:W-:-:S05]  /*a8c0*/  IADD3.X R13, RZ, R17, RZ, P0, !PT ;  /* 0x00000011ff0d7210 */ /* 0x000fca00007fe4ff */
[----:B------:R-:W-:-:S04]  /*a8d0*/  IMAD.WIDE.U32 R4, R13, R10, RZ ;  /* 0x0000000a0d047225 */ /* 0x000fc800078e00ff */
[----:B------:R-:W-:-:S04]  /*a8e0*/  IMAD.WIDE.U32 R6, P0, R3, R11, R4 ;  /* 0x0000000b03067225 */ /* 0x000fc80007800004 */
[----:B------:R-:W-:Y:S01]  /*a8f0*/  IMAD.WIDE.U32 R4, R3, R10, RZ ;  /* 0x0000000a03047225 */ /* 0x000fe200078e00ff */
[----:B------:R-:W-:-:S03]  /*a900*/  IADD3.X R9, RZ, RZ, RZ, P0, !PT ;  /* 0x000000ffff097210 */ /* 0x000fc600007fe4ff */
[----:B------:R-:W-:Y:S01]  /*a910*/  IMAD.MOV.U32 R8, RZ, RZ, R7 ;  /* 0x000000ffff087224 */ /* 0x000fe200078e0007 */
[----:B------:R-:W-:-:S05]  /*a920*/  IADD3 RZ, P0, R5, R6, RZ ;  /* 0x0000000605ff7210 */ /* 0x000fca0007f1e0ff */
[----:B------:R-:W-:-:S08]  /*a930*/  IMAD.WIDE.U32.X R8, R13, R11, R8, P0 ;  /* 0x0000000b0d087225 */ /* 0x000fd000000e0408 */
.L_x_286:
[-CC-:B------:R-:W-:Y:S01]  /*a940*/  SHF.R.U64 R29, R8, R0.reuse, R9.reuse ;  /* 0x00000000081d7219 */ /* 0x180fe20000001209 */
[----:B------:R-:W1:Y:S01]  /*a950*/  LDC.64 R20, c[0x0][0x8e8] ;  /* 0x00023a00ff147b82 */ /* 0x000e620000000a00 */
[----:B------:R-:W-:Y:S01]  /*a960*/  SHF.R.U32.HI R0, RZ, R0, R9 ;  /* 0x00000000ff007219 */ /* 0x000fe20000011609 */
[----:B------:R-:W-:Y:S01]  /*a970*/  ULDC UR4, c[0x0][0x150] ;  /* 0x0000540000047ab9 */ /* 0x000fe20000000800 */
[----:B------:R-:W-:Y:S02]  /*a980*/  IADD3 R3, P0, RZ, -R29, RZ ;  /* 0x8000001dff037210 */ /* 0x000fe40007f1e0ff */
[----:B------:R-:W-:Y:S02]  /*a990*/  I2FP.F32.U32 R7, R12 ;  /* 0x0000000c00077245 */ /* 0x000fe40000201000 */
[----:B------:R-:W-:Y:S01]  /*a9a0*/  IADD3.X R5, RZ, ~R0, RZ, P0, !PT ;  /* 0x80000000ff057210 */ /* 0x000fe200007fe4ff */
[----:B------:R-:W2:Y:S02]  /*a9b0*/  LDC R6, c[0x0][0x8c0] ;  /* 0x00023000ff067b82 */ /* 0x000ea40000000800 */
[----:B------:R-:W-:Y:S01]  /*a9c0*/  FMUL R7, R7, UR4 ;  /* 0x0000000407077c20 */ /* 0x000fe20008400000 */
[----:B------:R-:W-:Y:S01]  /*a9d0*/  ULDC UR4, c[0x0][0x154] ;  /* 0x0000550000047ab9 */ /* 0x000fe20000000800 */
[----:B------:R-:W-:-:S02]  /*a9e0*/  IMAD R0, R5, R14, RZ ;  /* 0x0000000e05007224 */ /* 0x000fc400078e02ff */
[C---:B------:R-:W-:Y:S02]  /*a9f0*/  IMAD.WIDE.U32 R4, R3.reuse, R14, R16 ;  /* 0x0000000e03047225 */ /* 0x040fe400078e0010 */
[----:B------:R-:W3:Y:S01]  /*aa00*/  LDC R8, c[0x0][0x8b0] ;  /* 0x00022c00ff087b82 */ /* 0x000ee20000000800 */
[----:B------:R-:W4:Y:S01]  /*aa10*/  F2I.U32.TRUNC.NTZ R7, R7 ;  /* 0x0000000700077305 */ /* 0x000f22000020f000 */
[----:B------:R-:W-:Y:S01]  /*aa20*/  IMAD R3, R3, R15, R0 ;  /* 0x0000000f03037224 */ /* 0x000fe200078e0200 */
[----:B------:R-:W-:-:S04]  /*aa30*/  I2FP.F32.U32 R0, R22 ;  /* 0x0000001600007245 */ /* 0x000fc80000201000 */
[----:B------:R-:W-:Y:S01]  /*aa40*/  IADD3 R3, R5, R3, RZ ;  /* 0x0000000305037210 */ /* 0x000fe20007ffe0ff */
[----:B------:R-:W5:Y:S01]  /*aa50*/  LDC R11, c[0x0][0x900] ;  /* 0x00024000ff0b7b82 */ /* 0x000f620000000800 */
[----:B-1----:R-:W-:-:S04]  /*aa60*/  ISETP.NE.U32.AND P0, PT, R20, RZ, PT ;  /* 0x000000ff1400720c */ /* 0x002fc80003f05070 */
[----:B------:R-:W-:-:S03]  /*aa70*/  ISETP.NE.AND.EX P0, PT, R21, RZ, PT, P0 ;  /* 0x000000ff1500720c */ /* 0x000fc60003f05300 */
[----:B------:R-:W1:Y:S01]  /*aa80*/  LDC R9, c[0x0][0x144] ;  /* 0x00005100ff097b82 */ /* 0x000e620000000800 */
[-C--:B--2---:R-:W-:Y:S01]  /*aa90*/  SHF.R.U64 R10, R4, R6.reuse, R3 ;  /* 0x00000006040a7219 */ /* 0x084fe20000001203 */
[----:B----4-:R-:W-:Y:S01]  /*aaa0*/  IMAD.MOV R7, RZ, RZ, -R7 ;  /* 0x000000ffff077224 */ /* 0x010fe200078e0a07 */
[----:B------:R-:W-:Y:S01]  /*aab0*/  SHF.R.U32.HI R3, RZ, R6, R3 ;  /* 0x00000006ff037219 */ /* 0x000fe20000011603 */
[----:B------:R-:W-:-:S04]  /*aac0*/  FMUL R6, R0, UR4 ;  /* 0x0000000400067c20 */ /* 0x000fc80008400000 */
[----:B------:R-:W2:Y:S01]  /*aad0*/  LDC R23, c[0x0][0x148] ;  /* 0x00005200ff177b82 */ /* 0x000ea20000000800 */
[----:B------:R4:W1:Y:S01]  /*aae0*/  F2I.U32.TRUNC.NTZ R14, R6 ;  /* 0x00000006000e7305 */ /* 0x000862000020f000 */
[-CC-:B---3--:R-:W-:Y:S02]  /*aaf0*/  SHF.R.U64 R13, R10, R8.reuse, R3.reuse ;  /* 0x000000080a0d7219 */ /* 0x188fe40000001203 */
[----:B------:R-:W-:-:S04]  /*ab00*/  SHF.R.U32.HI R0, RZ, R8, R3 ;  /* 0x00000008ff007219 */ /* 0x000fc80000011603 */
[----:B------:R-:W3:Y:S01]  /*ab10*/  LDC R24, c[0x0][0x8a8] ;  /* 0x00022a00ff187b82 */ /* 0x000ee20000000800 */
[-CC-:B-----5:R-:W-:Y:S02]  /*ab20*/  SHF.R.U64 R15, R13, R11.reuse, R0.reuse ;  /* 0x0000000b0d0f7219 */ /* 0x1a0fe40000001200 */
[----:B------:R-:W-:Y:S02]  /*ab30*/  SHF.R.U32.HI R5, RZ, R11, R0 ;  /* 0x0000000bff057219 */ /* 0x000fe40000011600 */
[----:B------:R-:W-:-:S03]  /*ab40*/  MOV R4, R15 ;  /* 0x0000000f00047202 */ /* 0x000fc60000000f00 */
[----:B------:R-:W2:Y:S01]  /*ab50*/  LDC R26, c[0x0][0x8f0] ;  /* 0x00023c00ff1a7b82 */ /* 0x000ea20000000800 */
[----:B-1----:R-:W-:-:S07]  /*ab60*/  IMAD R25, R9, R7, R12 ;  /* 0x0000000709197224 */ /* 0x002fce00078e020c */
[----:B------:R-:W1:Y:S08]  /*ab70*/  LDC R27, c[0x0][0x8e0] ;  /* 0x00023800ff1b7b82 */ /* 0x000e700000000800 */
[----:B------:R-:W1:Y:S01]  /*ab80*/  LDC R28, c[0x0][0x8b8] ;  /* 0x00022e00ff1c7b82 */ /* 0x000e620000000800 */
[----:B---34-:R-:W-:Y:S05]  /*ab90*/  @!P0 BRA `(.L_x_287) ;  /* 0x0000000000288947 */ /* 0x018fea0003800000 */
[----:B------:R-:W3:Y:S02]  /*aba0*/  LDC R0, c[0x0][0x8f4] ;  /* 0x00023d00ff007b82 */ /* 0x000ee40000000800 */
[----:B---3--:R-:W-:-:S04]  /*abb0*/  IADD3 R3, P0, R15, R0, RZ ;  /* 0x000000000f037210 */ /* 0x008fc80007f1e0ff */
        /* <DEDUP_REMOVED lines=8> */
.L_x_287:
[----:B------:R-:W-:Y:S02]  /*ac40*/  ISETP.NE.AND P0, PT, R2, 0x1, PT ;  /* 0x000000010200780c */ /* 0x000fe40003f05270 */
[----:B--2---:R-:W-:Y:S01]  /*ac50*/  SHF.R.U64 R3, R4, R26, R5 ;  /* 0x0000001a04037219 */ /* 0x004fe20000001205 */
[----:B------:R-:W-:Y:S01]  /*ac60*/  VIADD R5, R24, 0xffffffff ;  /* 0xffffffff18057836 */ /* 0x000fe20000000000 */
[----:B------:R-:W-:Y:S02]  /*ac70*/  IADD3 R14, -R14, RZ, RZ ;  /* 0x000000ff0e0e7210 */ /* 0x000fe40007ffe1ff */
[----:B------:R-:W-:Y:S02]  /*ac80*/  LOP3.LUT R0, R13, R98, RZ, 0xc0, !PT ;  /* 0x000000620d007212 */ /* 0x000fe400078ec0ff */
[----:B------:R-:W-:Y:S02]  /*ac90*/  IADD3 R4, -R3, RZ, RZ ;  /* 0x000000ff03047210 */ /* 0x000fe40007ffe1ff */
[----:B------:R-:W-:-:S03]  /*aca0*/  R2UR UR47, R29 ;  /* 0x000000001d2f72ca */ /* 0x000fc600000e0000 */
[----:B------:R-:W-:Y:S02]  /*acb0*/  @P0 IMAD R25, R23, R14, R22 ;  /* 0x0000000e17190224 */ /* 0x000fe400078e0216 */
[----:B------:R-:W-:Y:S01]  /*acc0*/  IMAD R22, R91, R3, R0 ;  /* 0x000000035b167224 */ /* 0x000fe200078e0200 */
[----:B------:R-:W-:Y:S01]  /*acd0*/  LOP3.LUT R3, R10, R5, RZ, 0xc0, !PT ;  /* 0x000000050a037212 */ /* 0x000fe200078ec0ff */
[----:B-1----:R-:W-:Y:S02]  /*ace0*/  IMAD R0, R4, R27, R15 ;  /* 0x0000001b04007224 */ /* 0x002fe400078e020f */
[----:B------:R-:W-:Y:S02]  /*acf0*/  IMAD R22, R22, R28, R25 ;  /* 0x0000001c16167224 */ /* 0x000fe400078e0219 */
[----:B------:R-:W-:Y:S01]  /*ad00*/  IMAD R3, R0, R24, R3 ;  /* 0x0000001800037224 */ /* 0x000fe200078e0203 */
[----:B------:R-:W-:-:S04]  /*ad10*/  MOV R0, 0x1 ;  /* 0x0000000100007802 */ /* 0x000fc80000000f00 */
[----:B------:R-:W-:Y:S02]  /*ad20*/  SEL R99, R3, R22, !P0 ;  /* 0x0000001603637207 */ /* 0x000fe40004000000 */
[----:B------:R-:W-:-:S07]  /*ad30*/  SEL R22, R22, R3, !P0 ;  /* 0x0000000316167207 */ /* 0x000fce0004000000 */
.L_x_285:
[----:B------:R-:W-:Y:S01]  /*ad40*/  LOP3.LUT P0, RZ, R0, 0xff, RZ, 0xc0, !PT ;  /* 0x000000ff00ff7812 */ /* 0x000fe2000780c0ff */
[----:B------:R-:W-:Y:S02]  /*ad50*/  UIMAD.WIDE.U32 UR4, UR43, -0x55555555, URZ ;  /* 0xaaaaaaab2b0478a5 */ /* 0x000fe4000f8e003f */
[----:B------:R-:W-:Y:S02]  /*ad60*/  UIADD3 UR41, UR41, 0x4, URZ ;  /* 0x0000000429297890 */ /* 0x000fe4000fffe03f */
[----:B------:R-:W-:-:S04]  /*ad70*/  USHF.R.U32.HI UR4, URZ, 0x2, UR5 ;  /* 0x000000023f047899 */ /* 0x000fc80008011605 */
[----:B------:R-:W-:-:S04]  /*ad80*/  UIMAD UR43, UR4, -0x6, UR43 ;  /* 0xfffffffa042b78a4 */ /* 0x000fc8000f8e022b */
[----:B------:R-:W-:Y:S08]  /*ad90*/  @P0 BRA `(.L_x_288) ;  /* 0xffffff6800c40947 */ /* 0x000ff0000383ffff */
[----:B------:R-:W-:-:S13]  /*ada0*/  PLOP3.LUT P0, PT, PT, PT, PT, 0x8, 0x0 ;  /* 0x000000000000781c */ /* 0x000fda0003f0e170 */
.L_x_22:
[----:B------:R-:W-:Y:S05]  /*adb0*/  @P0 BRA `(.L_x_14) ;  /* 0x0000002800cc0947 */ /* 0x000fea0003800000 */
[----:B------:R-:W-:Y:S01]  /*adc0*/  ULDC.64 UR6, c[0x0][0x588] ;  /* 0x0001620000067ab9 */ /* 0x000fe20000000a00 */
[----:B------:R-:W-:Y:S01]  /*add0*/  ULDC.64 UR4, c[0x0][0x590] ;  /* 0x0001640000047ab9 */ /* 0x000fe20000000a00 */
[----:B------:R-:W-:Y:S01]  /*ade0*/  ISETP.NE.U32.AND P0, PT, RZ, UR6, PT ;  /* 0x00000006ff007c0c */ /* 0x000fe2000bf05070 */
[----:B------:R-:W-:-:S04]  /*adf0*/  DEPBAR.LE SB0, 0x0 ;  /* 0x000080000000791a */ /* 0x000fc80000000000 */
[----:B------:R-:W-:Y:S01]  /*ae00*/  ISETP.NE.U32.AND P1, PT, RZ, UR4, PT ;  /* 0x00000004ff007c0c */ /* 0x000fe2000bf25070 */
[----:B------:R-:W-:Y:S01]  /*ae10*/  BSSY B0, `(.L_x_289) ;  /* 0x0000015000007945 */ /* 0x000fe20003800000 */
[----:B------:R-:W-:Y:S02]  /*ae20*/  ISETP.NE.AND.EX P0, PT, RZ, UR7, PT, P0 ;  /* 0x00000007ff007c0c */ /* 0x000fe4000bf05300 */
[----:B------:R-:W-:-:S13]  /*ae30*/  ISETP.NE.AND.EX P1, PT, RZ, UR5, PT, P1 ;  /* 0x00000005ff007c0c */ /* 0x000fda000bf25310 */
[----:B------:R-:W-:Y:S05]  /*ae40*/  @P0 BRA P1, `(.L_x_290) ;  /* 0x0000000000440947 */ /* 0x000fea0000800000 */
[----:B------:R-:W-:-:S04]  /*ae50*/  ISETP.NE.U32.AND P0, PT, RZ, UR4, PT ;  /* 0x00000004ff007c0c */ /* 0x000fc8000bf05070 */
[----:B------:R-:W-:-:S13]  /*ae60*/  ISETP.NE.AND.EX P0, PT, RZ, UR5, PT, P0 ;  /* 0x00000005ff007c0c */ /* 0x000fda000bf05300 */
[----:B------:R-:W-:Y:S05]  /*ae70*/  @!P0 BRA `(.L_x_291) ;  /* 0x00000000002c8947 */ /* 0x000fea0003800000 */
[----:B------:R-:W-:-:S13]  /*ae80*/  LOP3.LUT P0, RZ, R90, 0xff, RZ, 0xc0, !PT ;  /* 0x000000ff5aff7812 */ /* 0x000fda000780c0ff */
[----:B------:R-:W-:Y:S05]  /*ae90*/  @!P0 BRA `(.L_x_292) ;  /* 0x0000000000108947 */ /* 0x000fea0003800000 */
[----:B-----5:R-:W-:-:S13]  /*aea0*/  FSETP.NEU.AND P0, PT, R94, RZ, PT ;  /* 0x000000ff5e00720b */ /* 0x020fda0003f0d000 */
[----:B------:R-:W-:Y:S05]  /*aeb0*/  @!P0 BREAK B0 ;  /* 0x0000000000008942 */ /* 0x000fea0003800000 */
[----:B------:R-:W-:Y:S05]  /*aec0*/  @P0 BRA `(.L_x_290) ;  /* 0x0000000000240947 */ /* 0x000fea0003800000 */
[----:B------:R-:W-:Y:S05]  /*aed0*/  BRA `(.L_x_14) ;  /* 0x0000002800847947 */ /* 0x000fea0003800000 */
.L_x_292:
[----:B------:R-:W-:-:S04]  /*aee0*/  ISETP.NE.U32.AND P0, PT, RZ, UR6, PT ;  /* 0x00000006ff007c0c */ /* 0x000fc8000bf05070 */
[----:B------:R-:W-:-:S13]  /*aef0*/  ISETP.NE.AND.EX P0, PT, RZ, UR7, PT, P0 ;  /* 0x00000007ff007c0c */ /* 0x000fda000bf05300 */
[----:B------:R-:W-:Y:S05]  /*af00*/  @!P0 BREAK B0 ;  /* 0x0000000000008942 */ /* 0x000fea0003800000 */
[----:B------:R-:W-:Y:S05]  /*af10*/  @P0 BRA `(.L_x_290) ;  /* 0x0000000000100947 */ /* 0x000fea0003800000 */
[----:B------:R-:W-:Y:S05]  /*af20*/  BRA `(.L_x_14) ;  /* 0x0000002800707947 */ /* 0x000fea0003800000 */
.L_x_291:
[----:B-----5:R-:W-:-:S13]  /*af30*/  FSETP.NEU.AND P0, PT, R94, RZ, PT ;  /* 0x000000ff5e00720b */ /* 0x020fda0003f0d000 */
[----:B------:R-:W-:Y:S05]  /*af40*/  @!P0 BREAK B0 ;  /* 0x0000000000008942 */ /* 0x000fea0003800000 */
[----:B------:R-:W-:Y:S05]  /*af50*/  @!P0 BRA `(.L_x_14) ;  /* 0x0000002800648947 */ /* 0x000fea0003800000 */
.L_x_290:
[----:B-1----:R-:W-:Y:S05]  /*af60*/  BSYNC B0 ;  /* 0x0000000000007941 */ /* 0x002fea0003800000 */
.L_x_289:
[----:B------:R-:W-:-:S04]  /*af70*/  LOP3.LUT R18, R18, 0x1, RZ, 0xfc, !PT ;  /* 0x0000000112127812 */ /* 0x000fc800078efcff */
[----:B------:R-:W-:-:S13]  /*af80*/  ISETP.NE.AND P0, PT, R18, 0x3, PT ;  /* 0x000000031200780c */ /* 0x000fda0003f05270 */
[----:B------:R-:W-:Y:S05]  /*af90*/  @!P0 BRA `(.L_x_293) ;  /* 0x0000000000048947 */ /* 0x000fea0003800000 */
[----:B------:R-:W-:Y:S01]  /*afa0*/  BPT.TRAP 0x1 ;  /* 0x000000040000795c */ /* 0x000fe20000300000 */
.L_x_293:
[----:B------:R-:W1:Y:S01]  /*afb0*/  S2UR UR5, SR_CgaCtaId ;  /* 0x00000000000579c3 */ /* 0x000e620000008800 */
[----:B------:R-:W-:Y:S02]  /*afc0*/  UMOV UR4, 0x400 ;  /* 0x0000040000047882 */ /* 0x000fe40000000000 */
[----:B-1----:R-:W-:-:S04]  /*afd0*/  ULEA UR4, UR5, UR4, 0x18 ;  /* 0x0000000405047291 */ /* 0x002fc8000f8ec03f */
[----:B------:R-:W-:-:S04]  /*afe0*/  ULEA UR4, UR40, UR4, 0x3 ;  /* 0x0000000428047291 */ /* 0x000fc8000f8e183f */
[----:B------:R-:W-:-:S04]  /*aff0*/  UIADD3 UR4, UR4, 0x80, URZ ;  /* 0x0000008004047890 */ /* 0x000fc8000fffe03f */
[----:B------:R-:W-:-:S09]  /*b000*/  UPRMT UR4, UR5, 0x654, UR4 ;  /* 0x0000065405047896 */ /* 0x000fd20008000004 */
[----:B------:R-:W-:Y:S01]  /*b010*/  SYNCS.ARRIVE.TRANS64.RED.A1T0 RZ, [UR4], RZ ;  /* 0x000000ffffff79a7 */ /* 0x000fe20008100404 */
[----:B------:R-:W-:Y:S05]  /*b020*/  BRA `(.L_x_14) ;  /* 0x0000002800307947 */ /* 0x000fea0003800000 */
.L_x_13:
[----:B------:R-:W-:Y:S01]  /*b030*/  ULDC.64 UR4, c[0x0][0x8f8] ;  /* 0x00023e0000047ab9 */ /* 0x000fe20000000a00 */
[----:B------:R-:W-:Y:S01]  /*b040*/  PRMT R10, RZ, 0x7610, R10 ;  /* 0x00007610ff0a7816 */ /* 0x000fe2000000000a */
[----:B------:R-:W-:Y:S01]  /*b050*/  IMAD.MOV.U32 R22, RZ, RZ, -0x1 ;  /* 0xffffffffff167424 */ /* 0x000fe200078e00ff */
[----:B------:R-:W-:Y:S02]  /*b060*/  ISETP.GE.U32.AND P1, PT, R16, UR4, PT ;  /* 0x0000000410007c0c */ /* 0x000fe4000bf26070 */
[----:B------:R-:W-:Y:S02]  /*b070*/  MOV R21, 0xffffffff ;  /* 0xffffffff00157802 */ /* 0x000fe40000000f00 */
[----:B------:R-:W-:Y:S02]  /*b080*/  ISETP.GE.U32.AND.EX P1, PT, R17, UR5, PT, P1 ;  /* 0x0000000511007c0c */ /* 0x000fe4000bf26110 */
[----:B------:R-:W-:-:S11]  /*b090*/  MOV R20, 0xffffffff ;  /* 0xffffffff00147802 */ /* 0x000fd60000000f00 */
[----:B------:R-:W-:Y:S05]  /*b0a0*/  @P1 BRA `(.L_x_294) ;  /* 0x0000000400281947 */ /* 0x000fea0003800000 */
[----:B------:R-:W2:Y:S01]  /*b0b0*/  LDC.64 R20, c[0x0][0x8d0] ;  /* 0x00023400ff147b82 */ /* 0x000ea20000000a00 */
[----:B------:R-:W-:Y:S01]  /*b0c0*/  IMAD.MOV.U32 R14, RZ, RZ, R16 ;  /* 0x000000ffff0e7224 */ /* 0x000fe200078e0010 */
[----:B------:R-:W-:-:S06]  /*b0d0*/  MOV R15, R17 ;  /* 0x00000011000f7202 */ /* 0x000fcc0000000f00 */
        /* <DEDUP_REMOVED lines=15> */
.L_x_295:
[----:B------:R-:W2:Y:S01]  /*b1d0*/  LDC.64 R30, c[0x0][0x8e8] ;  /* 0x00023a00ff1e7b82 */ /* 0x000ea20000000a00 */
[-CC-:B------:R-:W-:Y:S02]  /*b1e0*/  SHF.R.U64 R24, R14, R22.reuse, R15.reuse ;  /* 0x000000160e187219 */ /* 0x180fe4000000120f */
[----:B------:R-:W-:Y:S02]  /*b1f0*/  SHF.R.U32.HI R10, RZ, R22, R15 ;  /* 0x00000016ff0a7219 */ /* 0x000fe4000001160f */
[----:B------:R-:W-:Y:S02]  /*b200*/  IADD3 R13, P1, RZ, -R24, RZ ;  /* 0x80000018ff0d7210 */ /* 0x000fe40007f3e0ff */
[----:B------:R-:W-:Y:S01]  /*b210*/  MOV R32, 0x1 ;  /* 0x0000000100207802 */ /* 0x000fe20000000f00 */
[----:B------:R-:W3:Y:S01]  /*b220*/  LDC R14, c[0x0][0x8c0] ;  /* 0x00023000ff0e7b82 */ /* 0x000ee20000000800 */
[----:B------:R-:W-:-:S05]  /*b230*/  IADD3.X R11, RZ, ~R10, RZ, P1, !PT ;  /* 0x8000000aff0b7210 */ /* 0x000fca0000ffe4ff */
[-C--:B------:R-:W-:Y:S02]  /*b240*/  IMAD R12, R11, R26.reuse, RZ ;  /* 0x0000001a0b0c7224 */ /* 0x080fe400078e02ff */
[----:B------:R-:W4:Y:S01]  /*b250*/  LDC R22, c[0x0][0x8b0] ;  /* 0x00022c00ff167b82 */ /* 0x000f220000000800 */
[----:B------:R-:W-:-:S04]  /*b260*/  IMAD.WIDE.U32 R10, R13, R26, R16 ;  /* 0x0000001a0d0a7225 */ /* 0x000fc800078e0010 */
[----:B------:R-:W-:Y:S01]  /*b270*/  IMAD R13, R13, R27, R12 ;  /* 0x0000001b0d0d7224 */ /* 0x000fe200078e020c */
[----:B------:R-:W-:Y:S02]  /*b280*/  MOV R12, 0xffffffff ;  /* 0xffffffff000c7802 */ /* 0x000fe40000000f00 */
[----:B------:R-:W5:Y:S01]  /*b290*/  LDC R29, c[0x0][0x900] ;  /* 0x00024000ff1d7b82 */ /* 0x000f620000000800 */
[----:B------:R-:W-:Y:S01]  /*b2a0*/  IMAD.IADD R11, R11, 0x1, R13 ;  /* 0x000000010b0b7824 */ /* 0x000fe200078e020d */
[----:B--2---:R-:W-:-:S04]  /*b2b0*/  ISETP.NE.U32.AND P1, PT, R30, RZ, PT ;  /* 0x000000ff1e00720c */ /* 0x004fc80003f25070 */
[----:B------:R-:W-:Y:S02]  /*b2c0*/  ISETP.NE.AND.EX P1, PT, R31, RZ, PT, P1 ;  /* 0x000000ff1f00720c */ /* 0x000fe40003f25310 */
        /* <DEDUP_REMOVED lines=24> */
.L_x_296:
[----:B------:R-:W-:Y:S02]  /*b450*/  ISETP.NE.AND P1, PT, R2, 0x1, PT ;  /* 0x000000010200780c */ /* 0x000fe40003f25270 */
[----:B---3--:R-:W-:Y:S02]  /*b460*/  SHF.R.U64 R10, R10, R27, R11 ;  /* 0x0000001b0a0a7219 */ /* 0x008fe4000000120b */
[----:B------:R-:W-:Y:S02]  /*b470*/  SHF.L.U32 R32, R32, R29, RZ ;  /* 0x0000001d20207219 */ /* 0x000fe400000006ff */
[----:B------:R-:W-:Y:S02]  /*b480*/  LOP3.LUT R7, R25, R34, RZ, 0xc0, !PT ;  /* 0x0000002219077212 */ /* 0x000fe400078ec0ff */
[----:B--2---:R-:W-:Y:S02]  /*b490*/  IADD3 R13, R26, -0x1, RZ ;  /* 0xffffffff1a0d7810 */ /* 0x004fe40007ffe0ff */
[----:B------:R-:W-:Y:S01]  /*b4a0*/  IADD3 R11, -R10, RZ, RZ ;  /* 0x000000ff0a0b7210 */ /* 0x000fe20007ffe1ff */
[----:B------:R-:W-:-:S02]  /*b4b0*/  IMAD R7, R32, R10, R7 ;  /* 0x0000000a20077224 */ /* 0x000fc400078e0207 */
[----:B------:R-:W-:Y:S01]  /*b4c0*/  @P1 IMAD R8, R9, R23, R6 ;  /* 0x0000001709081224 */ /* 0x000fe200078e0206 */
[----:B------:R-:W-:Y:S01]  /*b4d0*/  LOP3.LUT R9, R20, R13, RZ, 0xc0, !PT ;  /* 0x0000000d14097212 */ /* 0x000fe200078ec0ff */
[----:B----4-:R-:W-:Y:S01]  /*b4e0*/  IMAD R6, R11, R28, R22 ;  /* 0x0000001c0b067224 */ /* 0x010fe200078e0216 */
[----:B------:R-:W-:Y:S01]  /*b4f0*/  MOV R20, R24 ;  /* 0x0000001800147202 */ /* 0x000fe20000000f00 */
[----:B-1----:R-:W-:Y:S02]  /*b500*/  IMAD R8, R7, R33, R8 ;  /* 0x0000002107087224 */ /* 0x002fe400078e0208 */
[----:B------:R-:W-:Y:S02]  /*b510*/  IMAD R7, R6, R26, R9 ;  /* 0x0000001a06077224 */ /* 0x000fe400078e0209 */
[----:B------:R-:W-:-:S03]  /*b520*/  IMAD.MOV.U32 R10, RZ, RZ, 0x1 ;  /* 0x00000001ff0a7424 */ /* 0x000fc600078e00ff */
[----:B------:R-:W-:Y:S02]  /*b530*/  SEL R21, R7, R8, !P1 ;  /* 0x0000000807157207 */ /* 0x000fe40004800000 */
[----:B------:R-:W-:-:S07]  /*b540*/  SEL R22, R8, R7, !P1 ;  /* 0x0000000708167207 */ /* 0x000fce0004800000 */
.L_x_294:
[----:B------:R-:W-:-:S08]  /*b550*/  NOP ;  /* 0x0000000000007918 */ /* 0x000fd00000000000 */
[----:B------:R-:W2:-:S00]  /*b560*/  USETMAXREG.DEALLOC.CTAPOOL 0x28 ;  /* 0x00000028000079c8 */ /* 0x000e8000080e0500 */
[----:B--2---:R-:W-:-:S13]  /*b570*/  ISETP.NE.AND P1, PT, R3, 0x1, PT ;  /* 0x000000010300780c */ /* 0x004fda0003f25270 */
[----:B------:R-:W-:Y:S05]  /*b580*/  @!P1 BRA `(.L_x_14) ;  /* 0x0000002000d89947 */ /* 0x000fea0003800000 */
[----:B------:R-:W-:Y:S05]  /*b590*/  @!P4 BRA `(.L_x_297) ;  /* 0x0000001000acc947 */ /* 0x000fea0003800000 */
[----:B------:R-:W-:-:S13]  /*b5a0*/  ISETP.NE.OR P0, PT, R3, 0x2, P0 ;  /* 0x000000020300780c */ /* 0x000fda0000705670 */
[----:B------:R-:W-:Y:S05]  /*b5b0*/  @P0 BRA `(.L_x_14) ;  /* 0x0000002000cc0947 */ /* 0x000fea0003800000 */
[----:B------:R-:W-:-:S13]  /*b5c0*/  LOP3.LUT P1, RZ, R10, 0xff, RZ, 0xc0, !PT ;  /* 0x000000ff0aff7812 */ /* 0x000fda000782c0ff */
[----:B------:R-:W-:Y:S05]  /*b5d0*/  @!P1 BRA `(.L_x_298) ;  /* 0x0000000000189947 */ /* 0x000fea0003800000 */
[----:B------:R-:W-:Y:S01]  /*b5e0*/  UMOV UR4, 0x400 ;  /* 0x0000040000047882 */ /* 0x000fe20000000000 */
[----:B------:R-:W-:Y:S01]  /*b5f0*/  MOV R0, RZ ;  /* 0x000000ff00007202 */ /* 0x000fe20000000f00 */
[----:B-1----:R-:W-:-:S03]  /*b600*/  ULEA UR4, UR36, UR4, 0x18 ;  /* 0x0000000424047291 */ /* 0x002fc6000f8ec03f */
[----:B------:R-:W-:-:S06]  /*b610*/  SHF.L.U32 R0, R0, 0x1f, RZ ;  /* 0x0000001f00007819 */ /* 0x000fcc00000006ff */
[----:B------:R-:W1:Y:S02]  /*b620*/  SYNCS.PHASECHK.TRANS64.TRYWAIT P0, [UR4+0xa8], R0 ;  /* 0x0000a800ff0075a7 */ /* 0x000e640008000144 */
[----:B-1----:R-:W-:Y:S05]  /*b630*/  @!P0 BRA `(.L_x_299) ;  /* 0x0000002400348947 */ /* 0x002fea0003800000 */
.L_x_298:
[----:B-1----:R-:W-:Y:S01]  /*b640*/  PRMT R0, RZ, 0x7610, R0 ;  /* 0x00007610ff007816 */ /* 0x002fe20000000000 */
[----:B------:R-:W-:Y:S06]  /*b650*/  @P3 BRA `(.L_x_300) ;  /* 0x0000000000243947 */ /* 0x000fec0003800000 */
[----:B------:R-:W-:Y:S02]  /*b660*/  ULDC.64 UR4, c[0x0][0x588] ;  /* 0x0001620000047ab9 */ /* 0x000fe40000000a00 */
[----:B------:R-:W-:-:S04]  /*b670*/  ISETP.NE.U32.AND P0, PT, RZ, UR4, PT ;  /* 0x00000004ff007c0c */ /* 0x000fc8000bf05070 */
[----:B------:R-:W-:-:S13]  /*b680*/  ISETP.NE.AND.EX P0, PT, RZ, UR5, PT, P0 ;  /* 0x00000005ff007c0c */ /* 0x000fda000bf05300 */
[----:B------:R-:W-:Y:S05]  /*b690*/  @!P0 BRA `(.L_x_301) ;  /* 0x00000000000c8947 */ /* 0x000fea0003800000 */
[----:B------:R2:W5:Y:S01]  /*b6a0*/  LDG.E R3, desc[UR52][R4.64] ;  /* 0x0000003404037981 */ /* 0x000562000c1e1900 */
[----:B------:R-:W-:Y:S01]  /*b6b0*/  IMAD.MOV.U32 R0, RZ, RZ, 0x1 ;  /* 0x00000001ff007424 */ /* 0x000fe200078e00ff */
[----:B------:R-:W-:Y:S06]  /*b6c0*/  BRA `(.L_x_300) ;  /* 0x0000000000087947 */ /* 0x000fec0003800000 */
.L_x_301:
[----:B------:R-:W1:Y:S01]  /*b6d0*/  LDC R3, c[0x0][0x580] ;  /* 0x00016000ff037b82 */ /* 0x000e620000000800 */
[----:B------:R-:W-:-:S07]  /*b6e0*/  MOV R0, 0x1 ;  /* 0x0000000100007802 */ /* 0x000fce0000000f00 */
.L_x_300:
[----:B------:R-:W-:Y:S01]  /*b6f0*/  MOV R8, 0x1 ;  /* 0x0000000100087802 */ /* 0x000fe20000000f00 */
[----:B------:R-:W-:Y:S06]  /*b700*/  @!P1 BRA `(.L_x_302) ;  /* 0x0000000c00e09947 */ /* 0x000fec0003800000 */
[----:B------:R-:W3:Y:S01]  /*b710*/  LDC R9, c[0x0][0x900] ;  /* 0x00024000ff097b82 */ /* 0x000ee20000000800 */
[----:B--2---:R-:W-:Y:S01]  /*b720*/  IMAD.MOV.U32 R4, RZ, RZ, -0x1 ;  /* 0xffffffffff047424 */ /* 0x004fe200078e00ff */
[----:B------:R-:W-:Y:S01]  /*b730*/  MOV R6, 0x1 ;  /* 0x0000000100067802 */ /* 0x000fe20000000f00 */
[----:B------:R-:W-:Y:S01]  /*b740*/  ULDC.64 UR6, c[0x0][0x198] ;  /* 0x0000660000067ab9 */ /* 0x000fe20000000a00 */
[----:B------:R-:W-:Y:S01]  /*b750*/  LOP3.LUT R10, R18, 0x2, RZ, 0xfc, !PT ;  /* 0x00000002120a7812 */ /* 0x000fe200078efcff */
[----:B------:R-:W-:Y:S01]  /*b760*/  ULDC.64 UR14, c[0x0][0x588] ;  /* 0x00016200000e7ab9 */ /* 0x000fe20000000a00 */
[----:B------:R-:W-:Y:S01]  /*b770*/  MOV R8, 0x1 ;  /* 0x0000000100087802 */ /* 0x000fe20000000f00 */
[----:B------:R-:W-:Y:S01]  /*b780*/  ULDC.64 UR22, c[0x0][0x590] ;  /* 0x0001640000167ab9 */ /* 0x000fe20000000a00 */
[----:B------:R-:W2:Y:S01]  /*b790*/  LDC R11, c[0x0][0x8a8] ;  /* 0x00022a00ff0b7b82 */ /* 0x000ea20000000800 */
[----:B------:R-:W-:Y:S01]  /*b7a0*/  ULDC.64 UR24, c[0x0][0x8f8] ;  /* 0x00023e0000187ab9 */ /* 0x000fe20000000a00 */
[----:B---3--:R-:W-:-:S02]  /*b7b0*/  SHF.L.U32 R4, R4, R9, RZ ;  /* 0x0000000904047219 */ /* 0x008fc400000006ff */
[----:B------:R-:W-:Y:S02]  /*b7c0*/  SHF.L.U32 R9, R6, R9, RZ ;  /* 0x0000000906097219 */ /* 0x000fe400000006ff */
[----:B------:R-:W-:Y:S01]  /*b7d0*/  LOP3.LUT R12, RZ, R4, RZ, 0x33, !PT ;  /* 0x00000004ff0c7212 */ /* 0x000fe200078e33ff */
[----:B--2---:R-:W-:-:S07]  /*b7e0*/  VIADD R11, R11, 0xffffffff ;  /* 0xffffffff0b0b7836 */ /* 0x004fce0000000000 */
.L_x_334:
[----:B------:R-:W-:Y:S02]  /*b7f0*/  ISETP.NE.U32.AND P0, PT, RZ, UR22, PT ;  /* 0x00000016ff007c0c */ /* 0x000fe4000bf05070 */
[----:B------:R-:W-:Y:S02]  /*b800*/  R2UR UR19, R22 ;  /* 0x00000000161372ca */ /* 0x000fe400000e0000 */
[----:B------:R-:W-:Y:S02]  /*b810*/  R2UR UR18, R21 ;  /* 0x00000000151272ca */ /* 0x000fe400000e0000 */
[----:B------:R-:W-:-:S09]  /*b820*/  ISETP.NE.AND.EX P0, PT, RZ, UR23, PT, P0 ;  /* 0x00000017ff007c0c */ /* 0x000fd2000bf05300 */
[----:B------:R-:W-:Y:S02]  /*b830*/  USHF.L.U32 UR19, UR19, 0x7, URZ ;  /* 0x0000000713137899 */ /* 0x000fe4000800063f */
[----:B------:R-:W-:Y:S02]  /*b840*/  USHF.L.U32 UR18, UR18, 0x7, URZ ;  /* 0x0000000712127899 */ /* 0x000fe4000800063f */
[----:B--234-:R-:W-:Y:S10]  /*b850*/  @!P0 BRA `(.L_x_303) ;  /* 0x00000000002c8947 */ /* 0x01cff40003800000 */
[----:B------:R-:W-:-:S04]  /*b860*/  ISETP.NE.U32.AND P1, PT, RZ, UR14, PT ;  /* 0x0000000eff007c0c */ /* 0x000fc8000bf25070 */
[----:B------:R-:W-:-:S13]  /*b870*/  ISETP.NE.AND.EX P1, PT, RZ, UR15, PT, P1 ;  /* 0x0000000fff007c0c */ /* 0x000fda000bf25310 */
[----:B------:R-:W-:Y:S05]  /*b880*/  @!P1 BRA `(.L_x_304) ;  /* 0x0000000000189947 */ /* 0x000fea0003800000 */
[----:B------:R-:W2:Y:S01]  /*b890*/  LDC.64 R4, c[0x0][0x588] ;  /* 0x00016200ff047b82 */ /* 0x000ea20000000a00 */
[----:B-1---5:R-:W-:-:S04]  /*b8a0*/  IMAD R3, R20, UR22, RZ ;  /* 0x0000001614037c24 */ /* 0x022fc8000f8e02ff */
[----:B--2---:R-:W-:-:S05]  /*b8b0*/  IMAD.WIDE R4, R3, 0x4, R4 ;  /* 0x0000000403047825 */ /* 0x004fca00078e0204 */
[----:B------:R3:W5:Y:S01]  /*b8c0*/  LDG.E R3, desc[UR52][R4.64] ;  /* 0x0000003404037981 */ /* 0x000762000c1e1900 */
[----:B------:R-:W-:Y:S01]  /*b8d0*/  MOV R0, 0x1 ;  /* 0x0000000100007802 */ /* 0x000fe20000000f00 */
[----:B------:R-:W-:Y:S06]  /*b8e0*/  BRA `(.L_x_303) ;  /* 0x0000000000087947 */ /* 0x000fec0003800000 */
.L_x_304:
[----:B-1---5:R-:W2:Y:S01]  /*b8f0*/  LDC R3, c[0x0][0x580] ;  /* 0x00016000ff037b82 */ /* 0x022ea20000000800 */
[----:B------:R-:W-:-:S07]  /*b900*/  MOV R0, 0x1 ;  /* 0x0000000100007802 */ /* 0x000fce0000000f00 */
.L_x_303:
[----:B------:R-:W-:Y:S05]  /*b910*/  @!P0 BRA `(.L_x_305) ;  /* 0x00000000001c8947 */ /* 0x000fea0003800000 */
[----:B------:R-:W-:-:S13]  /*b920*/  LOP3.LUT P2, RZ, R0, 0xff, RZ, 0xc0, !PT ;  /* 0x000000ff00ff7812 */ /* 0x000fda000784c0ff */
[----:B---3--:R-:W3:Y:S02]  /*b930*/  @!P2 LDC.64 R4, c[0x0][0x588] ;  /* 0x00016200ff04ab82 */ /* 0x008ee40000000a00 */
[----:B---3--:R-:W-:-:S04]  /*b940*/  @!P2 ISETP.NE.U32.AND P0, PT, R4, RZ, PT ;  /* 0x000000ff0400a20c */ /* 0x008fc80003f05070 */
[----:B------:R-:W-:Y:S02]  /*b950*/  @!P2 ISETP.NE.AND.EX P1, PT, R5, RZ, PT, P0 ;  /* 0x000000ff0500a20c */ /* 0x000fe40003f25300 */
[----:B-12--5:R-:W-:Y:S02]  /*b960*/  @P2 FSETP.EQ.AND P0, PT, R3, RZ, PT ;  /* 0x000000ff0300220b */ /* 0x026fe40003f02000 */
[----:B------:R-:W-:Y:S01]  /*b970*/  @!P2 PLOP3.LUT P0, PT, P1, PT, PT, 0x8, 0x0 ;  /* 0x000000000000a81c */ /* 0x000fe20000f0e170 */
[----:B------:R-:W-:-:S12]  /*b980*/  BRA `(.L_x_306) ;  /* 0x0000000000047947 */ /* 0x000fd80003800000 */
.L_x_305:
[----:B-12--5:R-:W-:-:S13]  /*b990*/  FSETP.EQ.AND P0, PT, R3, RZ, PT ;  /* 0x000000ff0300720b */ /* 0x026fda0003f02000 */
.L_x_306:
[----:B------:R-:W-:Y:S02]  /*b9a0*/  ISETP.NE.AND P2, PT, R10, 0x3, PT ;  /* 0x000000030a00780c */ /* 0x000fe40003f45270 */
[----:B------:R-:W-:-:S04]  /*b9b0*/  ELECT P1, URZ, PT ;  /* 0x00000000003f782f */ /* 0x000fc80003820000 */
[----:B------:R-:W-:-:S07]  /*b9c0*/  PLOP3.LUT P0, PT, P1, P0, PT, 0x20, 0x0 ;  /* 0x000000000000781c */ /* 0x000fce0000f00470 */
[----:B------:R-:W-:Y:S06]  /*b9d0*/  @!P2 BRA `(.L_x_307) ;  /* 0x000000000004a947 */ /* 0x000fec0003800000 */
[----:B------:R-:W-:Y:S01]  /*b9e0*/  BPT.TRAP 0x1 ;  /* 0x000000040000795c */ /* 0x000fe20000300000 */
.L_x_307:
[----:B------:R-:W1:Y:S01]  /*b9f0*/  S2UR UR36, SR_CgaCtaId ;  /* 0x00000000002479c3 */ /* 0x000e620000008800 */
[----:B------:R-:W-:Y:S01]  /*ba00*/  UMOV UR4, 0x400 ;  /* 0x0000040000047882 */ /* 0x000fe20000000000 */
[----:B---3--:R-:W-:Y:S01]  /*ba10*/  SHF.L.U32 R4, R8, 0x1f, RZ ;  /* 0x0000001f08047819 */ /* 0x008fe200000006ff */
[----:B-1----:R-:W-:-:S09]  /*ba20*/  ULEA UR5, UR36, UR4, 0x18 ;  /* 0x0000000424057291 */ /* 0x002fd2000f8ec03f */
[----:B------:R-:W1:Y:S02]  /*ba30*/  SYNCS.PHASECHK.TRANS64.TRYWAIT P1, [UR5+0x80], R4 ;  /* 0x00008004ff0075a7 */ /* 0x000e640008020145 */
[----:B-1----:R-:W-:Y:S05]  /*ba40*/  @!P1 BRA `(.L_x_308) ;  /* 0x0000002000489947 */ /* 0x002fea0003800000 */
.L_x_367:
[----:B------:R-:W-:Y:S04]  /*ba50*/  BSSY B0, `(.L_x_309) ;  /* 0x000000e000007945 */ /* 0x000fe80003800000 */
[----:B------:R-:W-:Y:S05]  /*ba60*/  @!P0 BRA `(.L_x_310) ;  /* 0x0000000000308947 */ /* 0x000fea0003800000 */
[----:B------:R-:W-:Y:S01]  /*ba70*/  R2UR UR20, R20 ;  /* 0x00000000141472ca */ /* 0x000fe200000e0000 */
[----:B------:R-:W-:Y:S02]  /*ba80*/  UIADD3 UR8, UP0, UR6, 0x3f0, URZ ;  /* 0x000003f006087890 */ /* 0x000fe4000ff1e03f */
[----:B------:R-:W-:Y:S02]  /*ba90*/  UIADD3 UR16, UR5, 0x200, URZ ;  /* 0x0000020005107890 */ /* 0x000fe4000fffe03f */
[----:B------:R-:W-:Y:S02]  /*baa0*/  UIADD3 UR17, UR5, 0x60, URZ ;  /* 0x0000006005117890 */ /* 0x000fe4000fffe03f */
[----:B------:R-:W-:Y:S01]  /*bab0*/  UIADD3.X UR9, URZ, UR7, URZ, UP0, !UPT ;  /* 0x000000073f097290 */ /* 0x000fe200087fe43f */
[----:B------:R-:W-:Y:S01]  /*bac0*/  UMOV UR10, 0x0 ;  /* 0x00000000000a7882 */ /* 0x000fe20000000000 */
[----:B------:R-:W-:-:S07]  /*bad0*/  UMOV UR11, 0x10000000 ;  /* 0x10000000000b7882 */ /* 0x000fce0000000000 */
[----:B------:R2:W-:Y:S02]  /*bae0*/  UTMALDG.3D [UR16], [UR8], desc[UR10] ;  /* 0x00000a10080075b4 */ /* 0x0005e40008011000 */
[----:B--2---:R-:W-:Y:S05]  /*baf0*/  @!P2 BRA `(.L_x_311) ;  /* 0x000000000004a947 */ /* 0x004fea0003800000 */
[----:B------:R-:W-:Y:S01]  /*bb00*/  BPT.TRAP 0x1 ;  /* 0x000000040000795c */ /* 0x000fe20000300000 */
.L_x_311:
[----:B-1----:R-:W1:Y:S02]  /*bb10*/  LDC R5, c[0x0][0x800] ;  /* 0x00020000ff057b82 */ /* 0x002e640000000800 */
[----:B-1----:R2:W-:Y:S02]  /*bb20*/  SYNCS.ARRIVE.TRANS64.RED.A0TR RZ, [UR5+0x60], R5 ;  /* 0x00006005ffff79a7 */ /* 0x0025e40008300405 */
.L_x_310:
[----:B------:R-:W-:Y:S05]  /*bb30*/  BSYNC B0 ;  /* 0x0000000000007941 */ /* 0x000fea0003800000 */
.L_x_309:
[----:B------:R-:W-:Y:S05]  /*bb40*/  @!P2 BRA `(.L_x_312) ;  /* 0x000000000004a947 */ /* 0x000fea0003800000 */
[----:B------:R-:W-:Y:S01]  /*bb50*/  BPT.TRAP 0x1 ;  /* 0x000000040000795c */ /* 0x000fe20000300000 */
.L_x_312:
[----:B------:R-:W-:-:S04]  /*bb60*/  UIADD3 UR4, UR5, 0x60, URZ ;  /* 0x0000006005047890 */ /* 0x000fc8000fffe03f */
[----:B------:R-:W-:-:S09]  /*bb70*/  UPRMT UR4, UR36, 0x654, UR4 ;  /* 0x0000065424047896 */ /* 0x000fd20008000004 */
[----:B------:R-:W-:Y:S01]  /*bb80*/  SYNCS.ARRIVE.TRANS64.RED.A1T0 RZ, [UR4], RZ ;  /* 0x000000ffffff79a7 */ /* 0x000fe20008100404 */
[----:B------:R-:W-:Y:S05]  /*bb90*/  @!P2 BRA `(.L_x_313) ;  /* 0x000000000004a947 */ /* 0x000fea0003800000 */
[----:B------:R-:W-:Y:S01]  /*bba0*/  BPT.TRAP 0x1 ;  /* 0x000000040000795c */ /* 0x000fe20000300000 */
.L_x_313:
[----:B------:R-:W3:Y:S02]  /*bbb0*/  SYNCS.PHASECHK.TRANS64.TRYWAIT P1, [UR5+0x88], R4 ;  /* 0x00008804ff0075a7 */ /* 0x000ee40008020145 */
[----:B---3--:R-:W-:Y:S05]  /*bbc0*/  @!P1 BRA `(.L_x_314) ;  /* 0x0000002000009947 */ /* 0x008fea0003800000 */
.L_x_368:
[----:B------:R-:W-:Y:S04]  /*bbd0*/  BSSY B0, `(.L_x_315) ;  /* 0x0000010000007945 */ /* 0x000fe80003800000 */
[----:B------:R-:W-:Y:S05]  /*bbe0*/  @!P0 BRA `(.L_x_316) ;  /* 0x0000000000388947 */ /* 0x000fea0003800000 */
[----:B------:R-:W-:Y:S01]  /*bbf0*/  UIADD3 UR16, UP0, UR6, 0x3f0, URZ ;  /* 0x000003f006107890 */ /* 0x000fe2000ff1e03f */
[----:B------:R-:W-:Y:S01]  /*bc00*/  R2UR UR12, R20 ;  /* 0x00000000140c72ca */ /* 0x000fe200000e0000 */
[----:B------:R-:W-:Y:S02]  /*bc10*/  UIADD3 UR10, UR18, 0x20, URZ ;  /* 0x00000020120a7890 */ /* 0x000fe4000fffe03f */
[----:B------:R-:W-:Y:S02]  /*bc20*/  UIADD3 UR8, UR5, 0x2200, URZ ;  /* 0x0000220005087890 */ /* 0x000fe4000fffe03f */
[----:B------:R-:W-:Y:S02]  /*bc30*/  UIADD3 UR9, UR5, 0x68, URZ ;  /* 0x0000006805097890 */ /* 0x000fe4000fffe03f */
[----:B------:R-:W-:Y:S01]  /*bc40*/  UIADD3.X UR17, URZ, UR7, URZ, UP0, !UPT ;  /* 0x000000073f117290 */ /* 0x000fe200087fe43f */
[----:B------:R-:W-:Y:S01]  /*bc50*/  UMOV UR20, 0x0 ;  /* 0x0000000000147882 */ /* 0x000fe20000000000 */
[----:B------:R-:W-:Y:S01]  /*bc60*/  UMOV UR21, 0x10000000 ;  /* 0x1000000000157882 */ /* 0x000fe20000000000 */
[----:B------:R-:W-:-:S06]  /*bc70*/  UMOV UR11, UR19 ;  /* 0x00000013000b7c82 */ /* 0x000fcc0008000000 */
[----:B------:R3:W-:Y:S02]  /*bc80*/  UTMALDG.3D [UR8], [UR16], desc[UR20] ;  /* 0x00001408100075b4 */ /* 0x0007e40008011000 */
[----:B---3--:R-:W-:Y:S05]  /*bc90*/  @!P2 BRA `(.L_x_317) ;  /* 0x000000000004a947 */ /* 0x008fea0003800000 */
[----:B------:R-:W-:Y:S01]  /*bca0*/  BPT.TRAP 0x1 ;  /* 0x000000040000795c */ /* 0x000fe20000300000 */
.L_x_317:
[----:B-12---:R-:W1:Y:S02]  /*bcb0*/  LDC R5, c[0x0][0x800] ;  /* 0x00020000ff057b82 */ /* 0x006e640000000800 */
[----:B-1----:R3:W-:Y:S02]  /*bcc0*/  SYNCS.ARRIVE.TRANS64.RED.A0TR RZ, [UR5+0x68], R5 ;  /* 0x00006805ffff79a7 */ /* 0x0027e40008300405 */
.L_x_316:
[----:B------:R-:W-:Y:S05]  /*bcd0*/  BSYNC B0 ;  /* 0x0000000000007941 */ /* 0x000fea0003800000 */
.L_x_315:
[----:B------:R-:W-:Y:S05]  /*bce0*/  @!P2 BRA `(.L_x_318) ;  /* 0x000000000004a947 */ /* 0x000fea0003800000 */
[----:B------:R-:W-:Y:S01]  /*bcf0*/  BPT.TRAP 0x1 ;  /* 0x000000040000795c */ /* 0x000fe20000300000 */
.L_x_318:
[----:B------:R-:W-:-:S04]  /*bd00*/  UIADD3 UR4, UR5, 0x68, URZ ;  /* 0x0000006805047890 */ /* 0x000fc8000fffe03f */
[----:B------:R-:W-:-:S09]  /*bd10*/  UPRMT UR4, UR36, 0x654, UR4 ;  /* 0x0000065424047896 */ /* 0x000fd20008000004 */
[----:B------:R-:W-:Y:S01]  /*bd20*/  SYNCS.ARRIVE.TRANS64.RED.A1T0 RZ, [UR4], RZ ;  /* 0x000000ffffff79a7 */ /* 0x000fe20008100404 */
[----:B------:R-:W-:Y:S05]  /*bd30*/  @!P2 BRA `(.L_x_319) ;  /* 0x000000000004a947 */ /* 0x000fea0003800000 */
[----:B------:R-:W-:Y:S01]  /*bd40*/  BPT.TRAP 0x1 ;  /* 0x000000040000795c */ /* 0x000fe20000300000 */
.L_x_319:
[----:B------:R-:W4:Y:S02]  /*bd50*/  SYNCS.PHASECHK.TRANS64.TRYWAIT P1, [UR5+0x90], R4 ;  /* 0x00009004ff0075a7 */ /* 0x000f240008020145 */
[----:B----4-:R-:W-:Y:S05]  /*bd60*/  @!P1 BRA `(.L_x_320) ;  /* 0x0000001c00b09947 */ /* 0x010fea0003800000 */
.L_x_369:
        /* <DEDUP_REMOVED lines=12> */
[----:B----4-:R-:W-:Y:S05]  /*be30*/  @!P2 BRA `(.L_x_323) ;  /* 0x000000000004a947 */ /* 0x010fea0003800000 */
[----:B------:R-:W-:Y:S01]  /*be40*/  BPT.TRAP 0x1 ;  /* 0x000000040000795c */ /* 0x000fe20000300000 */
.L_x_323:
[----:B-123--:R-:W1:Y:S02]  /*be50*/  LDC R5, c[0x0][0x800] ;  /* 0x00020000ff057b82 */ /* 0x00ee640000000800 */
[----:B-1----:R4:W-:Y:S02]  /*be60*/  SYNCS.ARRIVE.TRANS64.RED.A0TR RZ, [UR5+0x70], R5 ;  /* 0x00007005ffff79a7 */ /* 0x0029e40008300405 */
.L_x_322:
[----:B------:R-:W-:Y:S05]  /*be70*/  BSYNC B0 ;  /* 0x0000000000007941 */ /* 0x000fea0003800000 */
.L_x_321:
[----:B------:R-:W-:Y:S05]  /*be80*/  @!P2 BRA `(.L_x_324) ;  /* 0x000000000004a947 */ /* 0x000fea0003800000 */
[----:B------:R-:W-:Y:S01]  /*be90*/  BPT.TRAP 0x1 ;  /* 0x000000040000795c */ /* 0x000fe20000300000 */
.L_x_324:
[----:B------:R-:W-:-:S04]  /*bea0*/  UIADD3 UR4, UR5, 0x70, URZ ;  /* 0x0000007005047890 */ /* 0x000fc8000fffe03f */
[----:B------:R-:W-:-:S09]  /*beb0*/  UPRMT UR4, UR36, 0x654, UR4 ;  /* 0x0000065424047896 */ /* 0x000fd20008000004 */
[----:B------:R-:W-:Y:S01]  /*bec0*/  SYNCS.ARRIVE.TRANS64.RED.A1T0 RZ, [UR4], RZ ;  /* 0x000000ffffff79a7 */ /* 0x000fe20008100404 */
[----:B------:R-:W-:Y:S05]  /*bed0*/  @!P2 BRA `(.L_x_325) ;  /* 0x000000000004a947 */ /* 0x000fea0003800000 */
[----:B------:R-:W-:Y:S01]  /*bee0*/  BPT.TRAP 0x1 ;  /* 0x000000040000795c */ /* 0x000fe20000300000 */
.L_x_325:
[----:B------:R-:W5:Y:S02]  /*bef0*/  SYNCS.PHASECHK.TRANS64.TRYWAIT P1, [UR5+0x98], R4 ;  /* 0x00009804ff0075a7 */ /* 0x000f640008020145 */
[----:B-----5:R-:W-:Y:S05]  /*bf00*/  @!P1 BRA `(.L_x_326) ;  /* 0x0000001c00609947 */ /* 0x020fea0003800000 */
.L_x_370:
[----:B------:R-:W-:Y:S04]  /*bf10*/  BSSY B0, `(.L_x_327) ;  /* 0x0000010000007945 */ /* 0x000fe80003800000 */
[----:B------:R-:W-:Y:S05]  /*bf20*/  @!P0 BRA `(.L_x_328) ;  /* 0x0000000000388947 */ /* 0x000fea0003800000 */
[----:B------:R-:W-:Y:S01]  /*bf30*/  R2UR UR12, R20 ;  /* 0x00000000140c72ca */ /* 0x000fe200000e0000 */
[----:B------:R-:W-:Y:S02]  /*bf40*/  UIADD3 UR16, UP0, UR6, 0x3f0, URZ ;  /* 0x000003f006107890 */ /* 0x000fe4000ff1e03f */
        /* <DEDUP_REMOVED lines=8> */
[----:B-1----:R-:W-:Y:S05]  /*bfd0*/  @!P2 BRA `(.L_x_329) ;  /* 0x000000000004a947 */ /* 0x002fea0003800000 */
[----:B------:R-:W-:Y:S01]  /*bfe0*/  BPT.TRAP 0x1 ;  /* 0x000000040000795c */ /* 0x000fe20000300000 */
.L_x_329:
[----:B------:R-:W1:Y:S02]  /*bff0*/  LDC R4, c[0x0][0x800] ;  /* 0x00020000ff047b82 */ /* 0x000e640000000800 */
[----:B-1----:R1:W-:Y:S02]  /*c000*/  SYNCS.ARRIVE.TRANS64.RED.A0TR RZ, [UR5+0x78], R4 ;  /* 0x00007804ffff79a7 */ /* 0x0023e40008300405 */
.L_x_328:
[----:B------:R-:W-:Y:S05]  /*c010*/  BSYNC B0 ;  /* 0x0000000000007941 */ /* 0x000fea0003800000 */
.L_x_327:
[----:B------:R-:W-:Y:S05]  /*c020*/  @!P2 BRA `(.L_x_330) ;  /* 0x000000000004a947 */ /* 0x000fea0003800000 */
[----:B------:R-:W-:Y:S01]  /*c030*/  BPT.TRAP 0x1 ;  /* 0x000000040000795c */ /* 0x000fe20000300000 */
.L_x_330:
[----:B------:R-:W-:Y:S01]  /*c040*/  IADD3 R16, P0, R16, UR38, RZ ;  /* 0x0000002610107c10 */ /* 0x000fe2000ff1e0ff */
[----:B------:R-:W-:Y:S01]  /*c050*/  UIADD3 UR4, UR5, 0x78, URZ ;  /* 0x0000007805047890 */ /* 0x000fe2000fffe03f */
[----:B------:R-:W-:Y:S01]  /*c060*/  LOP3.LUT R8, R8, 0x1, RZ, 0x3c, !PT ;  /* 0x0000000108087812 */ /* 0x000fe200078e3cff */
[----:B------:R-:W-:Y:S01]  /*c070*/  IMAD.MOV.U32 R22, RZ, RZ, -0x1 ;  /* 0xffffffffff167424 */ /* 0x000fe200078e00ff */
[----:B------:R-:W-:Y:S01]  /*c080*/  IADD3.X R17, R17, UR37, RZ, P0, !PT ;  /* 0x0000002511117c10 */ /* 0x000fe200087fe4ff */
[----:B------:R-:W-:Y:S01]  /*c090*/  UPRMT UR4, UR36, 0x654, UR4 ;  /* 0x0000065424047896 */ /* 0x000fe20008000004 */
[----:B------:R-:W-:Y:S02]  /*c0a0*/  ISETP.GE.U32.AND P0, PT, R16, UR24, PT ;  /* 0x0000001810007c0c */ /* 0x000fe4000bf06070 */
[----:B-1----:R-:W-:Y:S02]  /*c0b0*/  PRMT R4, RZ, 0x7610, R4 ;  /* 0x00007610ff047816 */ /* 0x002fe40000000004 */
[----:B------:R-:W-:-:S02]  /*c0c0*/  ISETP.GE.U32.AND.EX P0, PT, R17, UR25, PT, P0 ;  /* 0x0000001911007c0c */ /* 0x000fc4000bf06100 */
[----:B------:R-:W-:Y:S02]  /*c0d0*/  MOV R21, 0xffffffff ;  /* 0xffffffff00157802 */ /* 0x000fe40000000f00 */
[----:B------:R-:W-:Y:S01]  /*c0e0*/  SYNCS.ARRIVE.TRANS64.RED.A1T0 RZ, [UR4], RZ ;  /* 0x000000ffffff79a7 */ /* 0x000fe20008100404 */
[----:B------:R-:W-:-:S08]  /*c0f0*/  MOV R20, 0xffffffff ;  /* 0xffffffff00147802 */ /* 0x000fd00000000f00 */
[----:B------:R-:W-:Y:S05]  /*c100*/  @P0 BRA `(.L_x_331) ;  /* 0x0000000400580947 */ /* 0x000fea0003800000 */
[----:B------:R-:W1:Y:S01]  /*c110*/  S2R R13, SR_CTAID.X ;  /* 0x00000000000d7919 */ /* 0x000e620000002500 */
[----:B------:R-:W5:Y:S01]  /*c120*/  LDC.64 R14, c[0x0][0x8d0] ;  /* 0x00023400ff0e7b82 */ /* 0x000f620000000a00 */
[----:B------:R-:W-:Y:S01]  /*c130*/  ULDC UR4, c[0x0][0x150] ;  /* 0x0000540000047ab9 */ /* 0x000fe20000000800 */
[----:B------:R-:W-:Y:S01]  /*c140*/  MOV R22, R17 ;  /* 0x0000001100167202 */ /* 0x000fe20000000f00 */
[----:B------:R-:W2:Y:S05]  /*c150*/  S2R R20, SR_CTAID.Y ;  /* 0x0000000000147919 */ /* 0x000eaa0000002600 */
[----:B------:R-:W3:Y:S08]  /*c160*/  LDC R6, c[0x0][0x144] ;  /* 0x00005100ff067b82 */ /* 0x000ef00000000800 */
[----:B------:R-:W3:Y:S01]  /*c170*/  LDC R21, c[0x0][0x8d8] ;  /* 0x00023600ff157b82 */ /* 0x000ee20000000800 */
[----:B-----5:R-:W-:-:S04]  /*c180*/  ISETP.NE.U32.AND P0, PT, R14, RZ, PT ;  /* 0x000000ff0e00720c */ /* 0x020fc80003f05070 */
[----:B------:R-:W-:Y:S02]  /*c190*/  ISETP.NE.AND.EX P0, PT, R15, RZ, PT, P0 ;  /* 0x000000ff0f00720c */ /* 0x000fe40003f05300 */
[----:B-1----:R-:W-:Y:S02]  /*c1a0*/  I2FP.F32.U32 R4, R13 ;  /* 0x0000000d00047245 */ /* 0x002fe40000201000 */
[----:B--2---:R-:W-:-:S03]  /*c1b0*/  I2FP.F32.U32 R23, R20 ;  /* 0x0000001400177245 */ /* 0x004fc60000201000 */
[----:B------:R-:W-:-:S06]  /*c1c0*/  FMUL R4, R4, UR4 ;  /* 0x0000000404047c20 */ /* 0x000fcc0008400000 */
[----:B------:R-:W3:Y:S02]  /*c1d0*/  F2I.U32.TRUNC.NTZ R4, R4 ;  /* 0x0000000400047305 */ /* 0x000ee4000020f000 */
[----:B---34-:R-:W-:-:S04]  /*c1e0*/  IMAD.MOV R5, RZ, RZ, -R4 ;  /* 0x000000ffff057224 */ /* 0x018fc800078e0a04 */
[----:B------:R-:W-:Y:S01]  /*c1f0*/  IMAD R13, R6, R5, R13 ;  /* 0x00000005060d7224 */ /* 0x000fe200078e020d */
[----:B------:R-:W-:Y:S01]  /*c200*/  MOV R6, R16 ;  /* 0x0000001000067202 */ /* 0x000fe20000000f00 */
[----:B------:R-:W-:Y:S06]  /*c210*/  @!P0 BRA `(.L_x_332) ;  /* 0x0000000000308947 */ /* 0x000fec0003800000 */
[----:B------:R-:W1:Y:S02]  /*c220*/  LDC R5, c[0x0][0x8dc] ;  /* 0x00023700ff057b82 */ /* 0x000e640000000800 */
[----:B-1----:R-:W-:-:S05]  /*c230*/  IADD3 R5, P0, R16, R5, RZ ;  /* 0x0000000510057210 */ /* 0x002fca0007f1e0ff */
[----:B------:R-:W-:-:S04]  /*c240*/  IMAD.X R19, RZ, RZ, R17, P0 ;  /* 0x000000ffff137224 */ /* 0x000fc800000e0611 */
[----:B------:R-:W-:-:S04]  /*c250*/  IMAD.WIDE.U32 R6, R19, R14, RZ ;  /* 0x0000000e13067225 */ /* 0x000fc800078e00ff */
[----:B------:R-:W-:-:S04]  /*c260*/  IMAD.WIDE.U32 R6, P0, R5, R15, R6 ;  /* 0x0000000f05067225 */ /* 0x000fc80007800006 */
[----:B------:R-:W-:Y:S01]  /*c270*/  IMAD.WIDE.U32 R4, R5, R14, RZ ;  /* 0x0000000e05047225 */ /* 0x000fe200078e00ff */
[----:B------:R-:W-:-:S04]  /*c280*/  MOV R4, R7 ;  /* 0x0000000700047202 */ /* 0x000fc80000000f00 */
[----:B------:R-:W-:Y:S02]  /*c290*/  IADD3 RZ, P1, R5, R6, RZ ;  /* 0x0000000605ff7210 */ /* 0x000fe40007f3e0ff */
[----:B------:R-:W-:-:S03]  /*c2a0*/  IADD3.X R5, RZ, RZ, RZ, P0, !PT ;  /* 0x000000ffff057210 */ /* 0x000fc600007fe4ff */
[----:B------:R-:W-:-:S04]  /*c2b0*/  IMAD.WIDE.U32.X R4, R19, R15, R4, P1 ;  /* 0x0000000f13047225 */ /* 0x000fc800008e0404 */
[----:B------:R-:W-:Y:S01]  /*c2c0*/  IMAD.MOV.U32 R6, RZ, RZ, R4 ;  /* 0x000000ffff067224 */ /* 0x000fe200078e0004 */
[----:B------:R-:W-:-:S07]  /*c2d0*/  MOV R22, R5 ;  /* 0x0000000500167202 */ /* 0x000fce0000000f00 */
.L_x_332:
[----:B------:R-:W-:Y:S01]  /*c2e0*/  ULDC UR4, c[0x0][0x154] ;  /* 0x0000550000047ab9 */ /* 0x000fe20000000800 */
[----:B------:R-:W1:Y:S01]  /*c2f0*/  LDC R7, c[0x0][0x148] ;  /* 0x00005200ff077b82 */ /* 0x000e620000000800 */
[----:B------:R-:W-:Y:S01]  /*c300*/  FMUL R14, R23, UR4 ;  /* 0x00000004170e7c20 */ /* 0x000fe20008400000 */
[----:B------:R-:W-:Y:S02]  /*c310*/  ISETP.NE.AND P2, PT, R2, 0x1, PT ;  /* 0x000000010200780c */ /* 0x000fe40003f45270 */
[-CC-:B------:R-:W-:Y:S02]  /*c320*/  SHF.R.U64 R19, R6, R21.reuse, R22.reuse ;  /* 0x0000001506137219 */ /* 0x180fe40000001216 */
[----:B------:R-:W-:Y:S01]  /*c330*/  SHF.R.U32.HI R21, RZ, R21, R22 ;  /* 0x00000015ff157219 */ /* 0x000fe20000011616 */
[----:B------:R-:W2:Y:S01]  /*c340*/  F2I.U32.TRUNC.NTZ R14, R14 ;  /* 0x0000000e000e7305 */ /* 0x000ea2000020f000 */
[----:B------:R-:W3:Y:S01]  /*c350*/  LDC.64 R4, c[0x0][0x8c8] ;  /* 0x00023200ff047b82 */ /* 0x000ee20000000a00 */
[----:B------:R-:W-:-:S04]  /*c360*/  IADD3 R23, P0, RZ, -R19, RZ ;  /* 0x80000013ff177210 */ /* 0x000fc80007f1e0ff */
[----:B------:R-:W-:-:S03]  /*c370*/  IADD3.X R21, RZ, ~R21, RZ, P0, !PT ;  /* 0x80000015ff157210 */ /* 0x000fc600007fe4ff */
[----:B------:R-:W4:Y:S01]  /*c380*/  LDC R22, c[0x0][0x8c0] ;  /* 0x00023000ff167b82 */ /* 0x000f220000000800 */
[----:B--2---:R-:W-:-:S07]  /*c390*/  IMAD.MOV R15, RZ, RZ, -R14 ;  /* 0x000000ffff0f7224 */ /* 0x004fce00078e0a0e */
[----:B------:R-:W2:Y:S01]  /*c3a0*/  LDC R27, c[0x0][0x900] ;  /* 0x00024000ff1b7b82 */ /* 0x000ea20000000800 */
[----:B-1----:R-:W-:-:S07]  /*c3b0*/  @P2 IMAD R13, R7, R15, R20 ;  /* 0x0000000f070d2224 */ /* 0x002fce00078e0214 */
[----:B------:R-:W1:Y:S01]  /*c3c0*/  LDC.64 R14, c[0x0][0x8e8] ;  /* 0x00023a00ff0e7b82 */ /* 0x000e620000000a00 */
[----:B---3--:R-:W-:-:S04]  /*c3d0*/  IMAD R6, R21, R4, RZ ;  /* 0x0000000415067224 */ /* 0x008fc800078e02ff */
[C---:B------:R-:W-:Y:S02]  /*c3e0*/  IMAD R7, R23.reuse, R5, R6 ;  /* 0x0000000517077224 */ /* 0x040fe400078e0206 */
[----:B------:R-:W-:Y:S01]  /*c3f0*/  IMAD.WIDE.U32 R4, R23, R4, R16 ;  /* 0x0000000417047225 */ /* 0x000fe200078e0010 */
[----:B------:R-:W3:Y:S04]  /*c400*/  LDC R6, c[0x0][0x8b0] ;  /* 0x00022c00ff067b82 */ /* 0x000ee80000000800 */
[----:B------:R-:W-:-:S04]  /*c410*/  IADD3 R5, R5, R7, RZ ;  /* 0x0000000705057210 */ /* 0x000fc80007ffe0ff */
[-CC-:B----4-:R-:W-:Y:S01]  /*c420*/  SHF.R.U64 R26, R4, R22.reuse, R5.reuse ;  /* 0x00000016041a7219 */ /* 0x190fe20000001205 */
[----:B------:R-:W4:Y:S01]  /*c430*/  LDC R25, c[0x0][0x8f0] ;  /* 0x00023c00ff197b82 */ /* 0x000f220000000800 */
[----:B------:R-:W-:Y:S02]  /*c440*/  SHF.R.U32.HI R5, RZ, R22, R5 ;  /* 0x00000016ff057219 */ /* 0x000fe40000011605 */
[----:B-1----:R-:W-:-:S05]  /*c450*/  ISETP.NE.U32.AND P0, PT, R14, RZ, PT ;  /* 0x000000ff0e00720c */ /* 0x002fca0003f05070 */
[----:B------:R-:W1:Y:S01]  /*c460*/  LDC R24, c[0x0][0x8e0] ;  /* 0x00023800ff187b82 */ /* 0x000e620000000800 */
[----:B------:R-:W-:Y:S02]  /*c470*/  ISETP.NE.AND.EX P0, PT, R15, RZ, PT, P0 ;  /* 0x000000ff0f00720c */ /* 0x000fe40003f05300 */
[----:B---3--:R-:W-:-:S05]  /*c480*/  SHF.R.U64 R23, R26, R6, R5 ;  /* 0x000000061a177219 */ /* 0x008fca0000001205 */
[----:B------:R-:W3:Y:S01]  /*c490*/  LDC R22, c[0x0][0x8b8] ;  /* 0x00022e00ff167b82 */ /* 0x000ee20000000800 */
[----:B------:R-:W-:-:S04]  /*c4a0*/  SHF.R.U32.HI R4, RZ, R6, R5 ;  /* 0x00000006ff047219 */ /* 0x000fc80000011605 */
[-CC-:B--2---:R-:W-:Y:S02]  /*c4b0*/  SHF.R.U64 R21, R23, R27.reuse, R4.reuse ;  /* 0x0000001b17157219 */ /* 0x184fe40000001204 */
[----:B------:R-:W-:Y:S01]  /*c4c0*/  SHF.R.U32.HI R27, RZ, R27, R4 ;  /* 0x0000001bff1b7219 */ /* 0x000fe20000011604 */
[----:B------:R-:W2:Y:S01]  /*c4d0*/  LDC R20, c[0x0][0x8a8] ;  /* 0x00022a00ff147b82 */ /* 0x000ea20000000800 */
[----:B------:R-:W-:-:S03]  /*c4e0*/  MOV R4, R21 ;  /* 0x0000001500047202 */ /* 0x000fc60000000f00 */
[----:B------:R-:W-:Y:S01]  /*c4f0*/  IMAD.MOV.U32 R5, RZ, RZ, R27 ;  /* 0x000000ffff057224 */ /* 0x000fe200078e001b */
[----:B----4-:R-:W-:Y:S06]  /*c500*/  @!P0 BRA `(.L_x_333) ;  /* 0x0000000000288947 */ /* 0x010fec0003800000 */
[----:B------:R-:W4:Y:S02]  /*c510*/  LDC R4, c[0x0][0x8f4] ;  /* 0x00023d00ff047b82 */ /* 0x000f240000000800 */
[----:B----4-:R-:W-:-:S04]  /*c520*/  IADD3 R5, P0, R21, R4, RZ ;  /* 0x0000000415057210 */ /* 0x010fc80007f1e0ff */
[----:B------:R-:W-:-:S05]  /*c530*/  IADD3.X R27, RZ, R27, RZ, P0, !PT ;  /* 0x0000001bff1b7210 */ /* 0x000fca00007fe4ff */
[----:B------:R-:W-:-:S04]  /*c540*/  IMAD.WIDE.U32 R6, R27, R14, RZ ;  /* 0x0000000e1b067225 */ /* 0x000fc800078e00ff */
[----:B------:R-:W-:-:S04]  /*c550*/  IMAD.WIDE.U32 R6, P0, R5, R15, R6 ;  /* 0x0000000f05067225 */ /* 0x000fc80007800006 */
[----:B------:R-:W-:-:S04]  /*c560*/  IMAD.WIDE.U32 R4, R5, R14, RZ ;  /* 0x0000000e05047225 */ /* 0x000fc800078e00ff */
[----:B------:R-:W-:Y:S01]  /*c570*/  IMAD.MOV.U32 R4, RZ, RZ, R7 ;  /* 0x000000ffff047224 */ /* 0x000fe200078e0007 */
[----:B------:R-:W-:Y:S02]  /*c580*/  IADD3 RZ, P1, R5, R6, RZ ;  /* 0x0000000605ff7210 */ /* 0x000fe40007f3e0ff */
[----:B------:R-:W-:-:S03]  /*c590*/  IADD3.X R5, RZ, RZ, RZ, P0, !PT ;  /* 0x000000ffff057210 */ /* 0x000fc600007fe4ff */
[----:B------:R-:W-:-:S08]  /*c5a0*/  IMAD.WIDE.U32.X R4, R27, R15, R4, P1 ;  /* 0x0000000f1b047225 */ /* 0x000fd000008e0404 */
.L_x_333:
[----:B------:R-:W-:Y:S02]  /*c5b0*/  SHF.R.U64 R25, R4, R25, R5 ;  /* 0x0000001904197219 */ /* 0x000fe40000001205 */
[----:B------:R-:W-:Y:S02]  /*c5c0*/  LOP3.LUT R4, R23, R12, RZ, 0xc0, !PT ;  /* 0x0000000c17047212 */ /* 0x000fe400078ec0ff */
[----:B------:R-:W-:Y:S02]  /*c5d0*/  IADD3 R5, -R25, RZ, RZ ;  /* 0x000000ff19057210 */ /* 0x000fe40007ffe1ff */
[----:B------:R-:W-:Y:S01]  /*c5e0*/  LOP3.LUT R26, R26, R11, RZ, 0xc0, !PT ;  /* 0x0000000b1a1a7212 */ /* 0x000fe200078ec0ff */
[----:B------:R-:W-:Y:S02]  /*c5f0*/  IMAD R4, R9, R25, R4 ;  /* 0x0000001909047224 */ /* 0x000fe400078e0204 */
[----:B-1----:R-:W-:Y:S02]  /*c600*/  IMAD R21, R5, R24, R21 ;  /* 0x0000001805157224 */ /* 0x002fe400078e0215 */
[----:B---3--:R-:W-:Y:S01]  /*c610*/  IMAD R22, R4, R22, R13 ;  /* 0x0000001604167224 */ /* 0x008fe200078e020d */
[----:B------:R-:W-:Y:S01]  /*c620*/  MOV R4, 0x1 ;  /* 0x0000000100047802 */ /* 0x000fe20000000f00 */
[----:B--2---:R-:W-:-:S02]  /*c630*/  IMAD R5, R21, R20, R26 ;  /* 0x0000001415057224 */ /* 0x004fc400078e021a */
[----:B------:R-:W-:-:S03]  /*c640*/  IMAD.MOV.U32 R20, RZ, RZ, R19 ;  /* 0x000000ffff147224 */ /* 0x000fc600078e0013 */
[----:B------:R-:W-:Y:S02]  /*c650*/  SEL R21, R5, R22, !P2 ;  /* 0x0000001605157207 */ /* 0x000fe40005000000 */
[----:B------:R-:W-:-:S07]  /*c660*/  SEL R22, R22, R5, !P2 ;  /* 0x0000000516167207 */ /* 0x000fce0005000000 */
.L_x_331:
[----:B------:R-:W-:-:S13]  /*c670*/  LOP3.LUT P0, RZ, R4, 0xff, RZ, 0xc0, !PT ;  /* 0x000000ff04ff7812 */ /* 0x000fda000780c0ff */
[----:B------:R-:W-:Y:S05]  /*c680*/  @P0 BRA `(.L_x_334) ;  /* 0xfffffff000580947 */ /* 0x000fea000383ffff */
.L_x_302:
[----:B------:R-:W-:-:S13]  /*c690*/  ELECT P0, URZ, PT ;  /* 0x00000000003f782f */ /* 0x000fda0003800000 */
[----:B------:R-:W-:Y:S05]  /*c6a0*/  @!P0 BRA `(.L_x_14) ;  /* 0x0000001000908947 */ /* 0x000fea0003800000 */
[----:B------:R-:W-:-:S04]  /*c6b0*/  LOP3.LUT R18, R18, 0x2, RZ, 0xfc, !PT ;  /* 0x0000000212127812 */ /* 0x000fc800078efcff */
[----:B------:R-:W-:-:S13]  /*c6c0*/  ISETP.NE.AND P1, PT, R18, 0x3, PT ;  /* 0x000000031200780c */ /* 0x000fda0003f25270 */
[----:B------:R-:W-:Y:S05]  /*c6d0*/  @!P1 BRA `(.L_x_335) ;  /* 0x0000000000049947 */ /* 0x000fea0003800000 */
[----:B------:R-:W-:Y:S01]  /*c6e0*/  BPT.TRAP 0x1 ;  /* 0x000000040000795c */ /* 0x000fe20000300000 */
.L_x_335:
[----:B------:R-:W-:Y:S02]  /*c6f0*/  MOV R2, 0x400 ;  /* 0x0000040000027802 */ /* 0x000fe40000000f00 */
[----:B-1---5:R-:W-:Y:S02]  /*c700*/  MOV R3, UR36 ;  /* 0x0000002400037c02 */ /* 0x022fe40008000f00 */
[----:B------:R-:W-:Y:S02]  /*c710*/  SHF.L.U32 R0, R8, 0x1f, RZ ;  /* 0x0000001f08007819 */ /* 0x000fe400000006ff */
[----:B------:R-:W-:-:S04]  /*c720*/  LEA R3, R3, R2, 0x18 ;  /* 0x0000000203037211 */ /* 0x000fc800078ec0ff */
[----:B------:R-:W1:Y:S02]  /*c730*/  SYNCS.PHASECHK.TRANS64.TRYWAIT P0, [R3+URZ+0x80], R0 ;  /* 0x00008000030075a7 */ /* 0x000e64000800017f */
[----:B-1----:R-:W-:Y:S05]  /*c740*/  @!P0 BRA `(.L_x_336) ;  /* 0x0000001400688947 */ /* 0x002fea0003800000 */
.L_x_371:
[----:B------:R-:W-:Y:S05]  /*c750*/  @!P1 BRA `(.L_x_337) ;  /* 0x0000000000049947 */ /* 0x000fea0003800000 */
[----:B------:R-:W-:Y:S01]  /*c760*/  BPT.TRAP 0x1 ;  /* 0x000000040000795c */ /* 0x000fe20000300000 */
.L_x_337:
[----:B------:R-:W1:Y:S02]  /*c770*/  SYNCS.PHASECHK.TRANS64.TRYWAIT P0, [R3+URZ+0x88], R0 ;  /* 0x00008800030075a7 */ /* 0x000e64000800017f */
[----:B-1----:R-:W-:Y:S05]  /*c780*/  @!P0 BRA `(.L_x_338) ;  /* 0x00000014006c8947 */ /* 0x002fea0003800000 */
.L_x_372:
[----:B------:R-:W-:Y:S05]  /*c790*/  @!P1 BRA `(.L_x_339) ;  /* 0x0000000000049947 */ /* 0x000fea0003800000 */
[----:B------:R-:W-:Y:S01]  /*c7a0*/  BPT.TRAP 0x1 ;  /* 0x000000040000795c */ /* 0x000fe20000300000 */
.L_x_339:
[----:B------:R-:W1:Y:S02]  /*c7b0*/  SYNCS.PHASECHK.TRANS64.TRYWAIT P0, [R3+URZ+0x90], R0 ;  /* 0x00009000030075a7 */ /* 0x000e64000800017f */
[----:B-1----:R-:W-:Y:S05]  /*c7c0*/  @!P0 BRA `(.L_x_340) ;  /* 0x0000001400708947 */ /* 0x002fea0003800000 */
.L_x_373:
[----:B------:R-:W-:Y:S05]  /*c7d0*/  @!P1 BRA `(.L_x_341) ;  /* 0x0000000000049947 */ /* 0x000fea0003800000 */
[----:B------:R-:W-:Y:S01]  /*c7e0*/  BPT.TRAP 0x1 ;  /* 0x000000040000795c */ /* 0x000fe20000300000 */
.L_x_341:
[----:B------:R-:W-:-:S07]  /*c7f0*/  SHF.L.U32 R8, R8, 0x1f, RZ ;  /* 0x0000001f08087819 */ /* 0x000fce00000006ff */
.L_x_342:
[----:B------:R1:W1:Y:S02]  /*c800*/  SYNCS.PHASECHK.TRANS64.TRYWAIT P0, [R3+URZ+0x98], R8 ;  /* 0x00009808030075a7 */ /* 0x000264000800017f */
[----:B-1----:R-:W-:Y:S05]  /*c810*/  @!P0 NANOSLEEP.SYNCS 0x989680 ;  /* 0x009896800000895d */ /* 0x002fea0003900000 */
[----:B------:R-:W1:Y:S02]  /*c820*/  @!P0 SYNCS.PHASECHK.TRANS64 P0, [R3+URZ+0x98], R8 ;  /* 0x00009808030085a7 */ /* 0x000e64000800007f */
[----:B-1----:R-:W-:Y:S05]  /*c830*/  @P0 BRA `(.L_x_14) ;  /* 0x00000010002c0947 */ /* 0x002fea0003800000 */
[----:B------:R-:W-:Y:S05]  /*c840*/  BRA `(.L_x_342) ;  /* 0xfffffffc00ec7947 */ /* 0x000fea000383ffff */
.L_x_297:
[----:B------:R-:W-:Y:S01]  /*c850*/  LOP3.LUT P0, RZ, R10, 0xff, RZ, 0xc0, !PT ;  /* 0x000000ff0aff7812 */ /* 0x000fe2000780c0ff */
[----:B------:R-:W-:Y:S01]  /*c860*/  IMAD.MOV.U32 R13, RZ, RZ, RZ ;  /* 0x000000ffff0d7224 */ /* 0x000fe200078e00ff */
[----:B------:R-:W-:-:S11]  /*c870*/  MOV R3, 0x1 ;  /* 0x0000000100037802 */ /* 0x000fd60000000f00 */
[----:B------:R-:W-:Y:S05]  /*c880*/  @!P0 BRA `(.L_x_343) ;  /* 0x0000000c001c8947 */ /* 0x000fea0003800000 */
[----:B------:R-:W2:Y:S01]  /*c890*/  LDC R3, c[0x0][0x28c] ;  /* 0x0000a300ff037b82 */ /* 0x000ea20000000800 */
[----:B------:R-:W-:Y:S01]  /*c8a0*/  ULDC UR7, c[0x0][0x900] ;  /* 0x0002400000077ab9 */ /* 0x000fe20000000800 */
[----:B------:R-:W-:Y:S01]  /*c8b0*/  UMOV UR8, 0xffffffff ;  /* 0xffffffff00087882 */ /* 0x000fe20000000000 */
[----:B------:R-:W-:Y:S01]  /*c8c0*/  BSSY B0, `(.L_x_343) ;  /* 0x00000c3000007945 */ /* 0x000fe20003800000 */
[----:B-1----:R-:W-:Y:S01]  /*c8d0*/  USHF.L.U32 UR4, UR36, 0x6, URZ ;  /* 0x0000000624047899 */ /* 0x002fe2000800063f */
[----:B------:R-:W-:Y:S01]  /*c8e0*/  MOV R11, 0x1 ;  /* 0x00000001000b7802 */ /* 0x000fe20000000f00 */
[----:B------:R-:W-:Y:S01]  /*c8f0*/  USHF.L.U32 UR5, UR36, 0xc, URZ ;  /* 0x0000000c24057899 */ /* 0x000fe2000800063f */
[----:B------:R-:W-:Y:S01]  /*c900*/  LOP3.LUT R10, R19, 0x2, RZ, 0xfc, !PT ;  /* 0x00000002130a7812 */ /* 0x000fe200078efcff */
[----:B------:R-:W-:Y:S01]  /*c910*/  USHF.L.U32 UR8, UR8, UR7, URZ ;  /* 0x0000000708087299 */ /* 0x000fe2000800063f */
[----:B------:R-:W-:Y:S01]  /*c920*/  MOV R13, RZ ;  /* 0x000000ff000d7202 */ /* 0x000fe20000000f00 */
[----:B------:R-:W-:Y:S01]  /*c930*/  ULDC UR6, c[0x0][0x8a8] ;  /* 0x00022a0000067ab9 */ /* 0x000fe20000000800 */
[----:B------:R-:W-:Y:S01]  /*c940*/  UMOV UR9, 0x1 ;  /* 0x0000000100097882 */ /* 0x000fe20000000000 */
[----:B------:R-:W-:-:S02]  /*c950*/  ULOP3.LUT UR4, UR4, 0x40, URZ, 0xc0, !UPT ;  /* 0x0000004004047892 */ /* 0x000fc4000f8ec03f */
[----:B------:R-:W-:Y:S02]  /*c960*/  ULOP3.LUT UR5, UR5, 0x1000, URZ, 0xc0, !UPT ;  /* 0x0000100005057892 */ /* 0x000fe4000f8ec03f */
[----:B------:R-:W-:Y:S02]  /*c970*/  UIADD3 UR17, UR6, -0x1, URZ ;  /* 0xffffffff06117890 */ /* 0x000fe4000fffe03f */
[----:B------:R-:W-:Y:S02]  /*c980*/  USHF.L.U32 UR19, UR9, UR7, URZ ;  /* 0x0000000709137299 */ /* 0x000fe4000800063f */
[----:B------:R-:W-:Y:S01]  /*c990*/  ULOP3.LUT UR18, URZ, UR8, URZ, 0x33, !UPT ;  /* 0x000000083f127292 */ /* 0x000fe2000f8e333f */
[----:B------:R-:W-:Y:S01]  /*c9a0*/  ULDC.64 UR22, c[0x0][0x198] ;  /* 0x0000660000167ab9 */ /* 0x000fe20000000a00 */
[----:B--2---:R-:W-:-:S04]  /*c9b0*/  IADD3 R3, R3, 0x3f, RZ ;  /* 0x0000003f03037810 */ /* 0x004fc80007ffe0ff */
[----:B------:R-:W-:-:S04]  /*c9c0*/  SHF.R.S32.HI R4, RZ, 0x1f, R3 ;  /* 0x0000001fff047819 */ /* 0x000fc80000011403 */
[----:B------:R-:W-:Y:S01]  /*c9d0*/  LEA.HI R4, R4, R3, RZ, 0x6 ;  /* 0x0000000304047211 */ /* 0x000fe200078f30ff */
[----:B------:R-:W-:-:S03]  /*c9e0*/  IMAD.MOV.U32 R3, RZ, RZ, 0x1 ;  /* 0x00000001ff037424 */ /* 0x000fc600078e00ff */
[----:B------:R-:W-:-:S04]  /*c9f0*/  SHF.R.S32.HI R8, RZ, 0x6, R4 ;  /* 0x00000006ff087819 */ /* 0x000fc80000011404 */
[----:B------:R-:W-:-:S07]  /*ca00*/  IADD3 R9, R8, 0x1, RZ ;  /* 0x0000000108097810 */ /* 0x000fce0007ffe0ff */
.L_x_354:
[----:B------:R-:W-:-:S03]  /*ca10*/  UMOV UR6, 0xffffffff ;  /* 0xffffffff00067882 */ /* 0x000fc60000000000 */
[----:B------:R-:W-:Y:S05]  /*ca20*/  BRA.DIV UR6, `(.L_x_344) ;  /* 0x0000001206ec7947 */ /* 0x000fea000b800000 */
[----:B------:R-:W-:-:S13]  /*ca30*/  ELECT P6, URZ, PT ;  /* 0x00000000003f782f */ /* 0x000fda00038c0000 */
.L_x_376:
[----:B------:R-:W1:Y:S01]  /*ca40*/  LDC R4, c[0x0][0x28c] ;  /* 0x0000a300ff047b82 */ /* 0x000e620000000800 */
[----:B------:R-:W-:Y:S01]  /*ca50*/  BSSY B1, `(.L_x_345) ;  /* 0x0000038000017945 */ /* 0x000fe20003800000 */
[----:B-1----:R-:W-:-:S13]  /*ca60*/  ISETP.LT.OR P6, PT, R4, 0x1, !P6 ;  /* 0x000000010400780c */ /* 0x002fda00077c1670 */
[----:B------:R-:W-:Y:S05]  /*ca70*/  @P6 BRA `(.L_x_346) ;  /* 0x0000000000d46947 */ /* 0x000fea0003800000 */
[----:B------:R-:W-:Y:S01]  /*ca80*/  LEA R21, R21, UR4, 0x7 ;  /* 0x0000000415157c11 */ /* 0x000fe2000f8e38ff */
[----:B------:R-:W-:Y:S01]  /*ca90*/  IMAD.SHL.U32 R22, R22, 0x80, RZ ;  /* 0x0000008016167824 */ /* 0x000fe200078e00ff */
[----:B------:R-:W-:Y:S01]  /*caa0*/  MOV R18, RZ ;  /* 0x000000ff00127202 */ /* 0x000fe20000000f00 */
[----:B------:R-:W-:Y:S01]  /*cab0*/  IMAD.MOV.U32 R5, RZ, RZ, R3 ;  /* 0x000000ffff057224 */ /* 0x000fe200078e0003 */
[----:B------:R-:W-:Y:S02]  /*cac0*/  MOV R4, R9 ;  /* 0x0000000900047202 */ /* 0x000fe40000000f00 */
[----:B------:R-:W-:-:S07]  /*cad0*/  MOV R6, R13 ;  /* 0x0000000d00067202 */ /* 0x000fce0000000f00 */
.L_x_349:
[----:B------:R-:W1:Y:S01]  /*cae0*/  S2R R12, SR_CgaCtaId ;  /* 0x00000000000c7919 */ /* 0x000e620000008800 */
[----:B------:R-:W-:Y:S02]  /*caf0*/  MOV R7, 0x400 ;  /* 0x0000040000077802 */ /* 0x000fe40000000f00 */
[----:B------:R-:W-:Y:S02]  /*cb00*/  LOP3.LUT P1, RZ, R0, 0x7f, RZ, 0xc0, !PT ;  /* 0x0000007f00ff7812 */ /* 0x000fe4000782c0ff */
[----:B-1----:R-:W-:Y:S02]  /*cb10*/  LEA R15, R12, R7, 0x18 ;  /* 0x000000070c0f7211 */ /* 0x002fe400078ec0ff */
[----:B------:R-:W-:-:S09]  /*cb20*/  SHF.L.U32 R7, R5, 0x1f, RZ ;  /* 0x0000001f05077819 */ /* 0x000fd200000006ff */
[----:B------:R-:W1:Y:S01]  /*cb30*/  @!P1 LDC R12, c[0x0][0x500] ;  /* 0x00014000ff0c9b82 */ /* 0x000e620000000800 */
[----:B------:R-:W-:-:S04]  /*cb40*/  LEA R14, R6, R15, 0x3 ;  /* 0x0000000f060e7211 */ /* 0x000fc800078e18ff */
[----:B------:R-:W2:Y:S02]  /*cb50*/  SYNCS.PHASECHK.TRANS64.TRYWAIT P0, [R14+URZ+0x30], R7 ;  /* 0x000030070e0075a7 */ /* 0x000ea4000800017f */
[----:B--2---:R-:W-:Y:S05]  /*cb60*/  @!P0 BRA `(.L_x_347) ;  /* 0x0000001000bc8947 */ /* 0x004fea0003800000 */
.L_x_377:
[----:B--2---:R-:W-:Y:S01]  /*cb70*/  PRMT R7, R10, 0x9910, RZ ;  /* 0x000099100a077816 */ /* 0x004fe200000000ff */
[----:B-1----:R1:W-:Y:S03]  /*cb80*/  @!P1 SYNCS.ARRIVE.TRANS64 RZ, [R14+URZ], R12 ;  /* 0x0000000c0eff99a7 */ /* 0x0023e6000800003f */
[----:B------:R-:W-:-:S13]  /*cb90*/  ISETP.NE.AND P0, PT, R7, 0x2, PT ;  /* 0x000000020700780c */ /* 0x000fda0003f05270 */
[----:B-1----:R-:W-:Y:S05]  /*cba0*/  @P0 BRA `(.L_x_348) ;  /* 0x0000000000040947 */ /* 0x002fea0003800000 */
[----:B------:R-:W-:Y:S01]  /*cbb0*/  BPT.TRAP 0x1 ;  /* 0x000000040000795c */ /* 0x000fe20000300000 */
.L_x_348:
[C---:B------:R-:W-:Y:S01]  /*cbc0*/  IMAD R12, R6.reuse, 0x4000, R15 ;  /* 0x00004000060c7824 */ /* 0x040fe200078e020f */
[----:B------:R-:W-:Y:S01]  /*cbd0*/  LEA R7, R6, UR5, 0xd ;  /* 0x0000000506077c11 */ /* 0x000fe2000f8e68ff */
[----:B------:R-:W-:Y:S01]  /*cbe0*/  VIADD R4, R4, 0xffffffff ;  /* 0xffffffff04047836 */ /* 0x000fe20000000000 */
[----:B------:R-:W-:Y:S01]  /*cbf0*/  R2UR UR9, R14 ;  /* 0x000000000e0972ca */ /* 0x000fe200000e0000 */
[----:B------:R-:W-:Y:S01]  /*cc00*/  UIADD3 UR6, UP0, UR22, 0xf0, URZ ;  /* 0x000000f016067890 */ /* 0x000fe2000ff1e03f */
[----:B------:R-:W-:Y:S01]  /*cc10*/  LEA R7, R7, R15, 0x1 ;  /* 0x0000000f07077211 */ /* 0x000fe200078e08ff */
[----:B------:R-:W-:Y:S01]  /*cc20*/  UIADD3 UR24, UP1, UR22, 0x1f0, URZ ;  /* 0x000001f016187890 */ /* 0x000fe2000ff3e03f */
[----:B------:R-:W-:Y:S01]  /*cc30*/  R2UR UR7, R12 ;  /* 0x000000000c0772ca */ /* 0x000fe200000e0000 */
[----:B------:R-:W-:Y:S01]  /*cc40*/  UMOV UR14, 0x0 ;  /* 0x00000000000e7882 */ /* 0x000fe20000000000 */
[----:B------:R-:W-:Y:S01]  /*cc50*/  R2UR UR8, R7 ;  /* 0x00000000070872ca */ /* 0x000fe200000e0000 */
[----:B------:R-:W-:Y:S01]  /*cc60*/  UIADD3.X UR25, URZ, UR23, URZ, UP1, !UPT ;  /* 0x000000173f197290 */ /* 0x000fe20008ffe43f */
[----:B------:R-:W-:Y:S01]  /*cc70*/  R2UR UR11, R22 ;  /* 0x00000000160b72ca */ /* 0x000fe200000e0000 */
[----:B------:R-:W-:Y:S01]  /*cc80*/  UMOV UR15, 0x10000000 ;  /* 0x10000000000f7882 */ /* 0x000fe20000000000 */
[----:B------:R-:W-:Y:S01]  /*cc90*/  R2UR UR10, R18 ;  /* 0x00000000120a72ca */ /* 0x000fe200000e0000 */
[----:B------:R-:W-:Y:S01]  /*cca0*/  UMOV UR21, 0x30000 ;  /* 0x0003000000157882 */ /* 0x000fe20000000000 */
[----:B------:R-:W-:-:S02]  /*ccb0*/  R2UR UR12, R20 ;  /* 0x00000000140c72ca */ /* 0x000fc400000e0000 */
[----:B------:R-:W-:Y:S02]  /*ccc0*/  R2UR UR20, R21 ;  /* 0x00000000151472ca */ /* 0x000fe400000e0000 */
[----:B------:R-:W-:Y:S01]  /*ccd0*/  ISETP.GT.AND P1, PT, R4, 0x1, PT ;  /* 0x000000010400780c */ /* 0x000fe20003f24270 */
[----:B------:R-:W-:Y:S01]  /*cce0*/  UIADD3 UR13, UR7, 0x8400, URZ ;  /* 0x00008400070d7890 */ /* 0x000fe2000fffe03f */
[----:B------:R-:W-:Y:S01]  /*ccf0*/  IADD3 R6, R6, 0x1, RZ ;  /* 0x0000000106067810 */ /* 0x000fe20007ffe0ff */
[----:B------:R-:W-:Y:S01]  /*cd00*/  UIADD3.X UR7, URZ, UR23, URZ, UP0, !UPT ;  /* 0x000000173f077290 */ /* 0x000fe200087fe43f */
[----:B------:R-:W-:Y:S01]  /*cd10*/  IADD3 R18, R18, 0x40, RZ ;  /* 0x0000004012127810 */ /* 0x000fe20007ffe0ff */
[----:B------:R-:W-:Y:S01]  /*cd20*/  UIADD3 UR16, UR8, 0x20400, URZ ;  /* 0x0002040008107890 */ /* 0x000fe2000fffe03f */
[----:B------:R-:W-:Y:S02]  /*cd30*/  ISETP.NE.AND P0, PT, R6, 0x6, PT ;  /* 0x000000060600780c */ /* 0x000fe40003f05270 */
[----:B------:R-:W-:-:S02]  /*cd40*/  UMOV UR8, UR13 ;  /* 0x0000000d00087c82 */ /* 0x000fc40008000000 */
[----:B------:R-:W-:Y:S02]  /*cd50*/  SEL R12, RZ, 0x1, P0 ;  /* 0x00000001ff0c7807 */ /* 0x000fe40000000000 */
[----:B------:R1:W-:Y:S01]  /*cd60*/  UTMALDG.3D [UR8], [UR6], desc[UR14] ;  /* 0x00000e08060075b4 */ /* 0x0003e20008011000 */
[----:B------:R-:W-:Y:S02]  /*cd70*/  SEL R6, R6, RZ, P0 ;  /* 0x000000ff06067207 */ /* 0x000fe40000000000 */
[----:B------:R-:W-:Y:S01]  /*cd80*/  LOP3.LUT R5, R5, R12, RZ, 0x3c, !PT ;  /* 0x0000000c05057212 */ /* 0x000fe200078e3cff */
[----:B-1----:R-:W-:Y:S01]  /*cd90*/  UMOV UR8, UR16 ;  /* 0x0000001000087c82 */ /* 0x002fe20008000000 */
[----:B------:R-:W-:Y:S02]  /*cda0*/  UMOV UR11, UR20 ;  /* 0x00000014000b7c82 */ /* 0x000fe40008000000 */
[----:B------:R1:W-:Y:S02]  /*cdb0*/  UTMALDG.3D.MULTICAST [UR8], [UR24], UR21, desc[UR14] ;  /* 0x00000e08180073b4 */ /* 0x0003e40008011815 */
[----:B-1----:R-:W-:Y:S05]  /*cdc0*/  @P1 BRA `(.L_x_349) ;  /* 0xfffffffc00441947 */ /* 0x002fea000383ffff */
.L_x_346:
[----:B------:R-:W-:Y:S05]  /*cdd0*/  BSYNC B1 ;  /* 0x0000000000017941 */ /* 0x000fea0003800000 */
.L_x_345:
[----:B------:R-:W-:Y:S01]  /*cde0*/  LOP3.LUT P1, RZ, R11, 0xff, RZ, 0xc0, !PT ;  /* 0x000000ff0bff7812 */ /* 0x000fe2000782c0ff */
[----:B------:R-:W-:Y:S01]  /*cdf0*/  ULDC.64 UR6, c[0x0][0x8f8] ;  /* 0x00023e0000067ab9 */ /* 0x000fe20000000a00 */
[C---:B------:R-:W-:Y:S01]  /*ce00*/  IADD3 R13, R8.reuse, R13, RZ ;  /* 0x0000000d080d7210 */ /* 0x040fe20007ffe0ff */
[----:B------:R-:W-:Y:S01]  /*ce10*/  BSSY B1, `(.L_x_350) ;  /* 0x000006b000017945 */ /* 0x000fe20003800000 */
[C---:B------:R-:W-:Y:S01]  /*ce20*/  ISETP.GE.U32.AND P2, PT, R8.reuse, 0x6, PT ;  /* 0x000000060800780c */ /* 0x040fe20003f46070 */
[----:B------:R-:W-:Y:S01]  /*ce30*/  IMAD.MOV.U32 R22, RZ, RZ, -0x1 ;  /* 0xffffffffff167424 */ /* 0x000fe200078e00ff */
[----:B------:R-:W-:Y:S02]  /*ce40*/  ISETP.GT.U32.AND P0, PT, R13, 0x5, PT ;  /* 0x000000050d00780c */ /* 0x000fe40003f04070 */
[----:B------:R-:W-:Y:S02]  /*ce50*/  MOV R21, 0xffffffff ;  /* 0xffffffff00157802 */ /* 0x000fe40000000f00 */
[----:B------:R-:W-:-:S02]  /*ce60*/  ISETP.LT.U32.AND P0, PT, R8, 0x6, P0 ;  /* 0x000000060800780c */ /* 0x000fc40000701070 */
[----:B------:R-:W-:Y:S01]  /*ce70*/  MOV R20, 0xffffffff ;  /* 0xffffffff00147802 */ /* 0x000fe20000000f00 */
[----:B------:R-:W1:Y:S01]  /*ce80*/  @P1 S2R R5, SR_CgaCtaId ;  /* 0x0000000000051919 */ /* 0x000e620000008800 */
[----:B------:R-:W-:Y:S02]  /*ce90*/  @P1 MOV R4, 0x400 ;  /* 0x0000040000041802 */ /* 0x000fe40000000f00 */
[----:B------:R-:W-:Y:S02]  /*cea0*/  PRMT R11, RZ, 0x7610, R11 ;  /* 0x00007610ff0b7816 */ /* 0x000fe4000000000b */
[----:B-1----:R-:W-:Y:S01]  /*ceb0*/  @P1 LEA R6, R5, R4, 0x18 ;  /* 0x0000000405061211 */ /* 0x002fe200078ec0ff */
[----:B------:R-:W-:Y:S01]  /*cec0*/  IMAD.WIDE.U32 R4, R13, -0x55555555, RZ ;  /* 0xaaaaaaab0d047825 */ /* 0x000fe200078e00ff */
[----:B------:R-:W-:Y:S02]  /*ced0*/  SEL R4, RZ, 0x1, !P0 ;  /* 0x00000001ff047807 */ /* 0x000fe40004000000 */
[----:B------:R1:W-:Y:S01]  /*cee0*/  @P1 SYNCS.ARRIVE.TRANS64.A1T0 RZ, [R6+URZ+0xa8], RZ ;  /* 0x0000a8ff06ff19a7 */ /* 0x0003e2000810003f */
[----:B------:R-:W-:-:S02]  /*cef0*/  IADD3 R16, P1, R16, UR38, RZ ;  /* 0x0000002610107c10 */ /* 0x000fc4000ff3e0ff */
[----:B------:R-:W-:Y:S02]  /*cf00*/  LOP3.LUT R3, R3, R4, RZ, 0x3c, !PT ;  /* 0x0000000403037212 */ /* 0x000fe400078e3cff */
[----:B------:R-:W-:Y:S02]  /*cf10*/  IADD3.X R17, R17, UR37, RZ, P1, !PT ;  /* 0x0000002511117c10 */ /* 0x000fe40008ffe4ff */
[----:B------:R-:W-:Y:S02]  /*cf20*/  ISETP.GE.U32.AND P0, PT, R16, UR6, PT ;  /* 0x0000000610007c0c */ /* 0x000fe4000bf06070 */
[----:B-1----:R-:W-:Y:S02]  /*cf30*/  SHF.R.U32.HI R6, RZ, 0x2, R5 ;  /* 0x00000002ff067819 */ /* 0x002fe40000011605 */
[----:B------:R-:W-:Y:S02]  /*cf40*/  ISETP.GE.U32.AND.EX P0, PT, R17, UR7, PT, P0 ;  /* 0x0000000711007c0c */ /* 0x000fe4000bf06100 */
[----:B------:R-:W-:Y:S01]  /*cf50*/  @P2 LOP3.LUT R3, R3, 0x1, R6, 0x78, !PT ;  /* 0x0000000103032812 */ /* 0x000fe200078e7806 */
[----:B------:R-:W-:Y:S01]  /*cf60*/  IMAD R13, R6, -0x6, R13 ;  /* 0xfffffffa060d7824 */ /* 0x000fe200078e020d */
[----:B------:R-:W-:-:S09]  /*cf70*/  PRMT R4, RZ, 0x7610, R4 ;  /* 0x00007610ff047816 */ /* 0x000fd20000000004 */
[----:B------:R-:W-:Y:S05]  /*cf80*/  @P0 BRA `(.L_x_351) ;  /* 0x00000004004c0947 */ /* 0x000fea0003800000 */
[----:B------:R-:W1:Y:S01]  /*cf90*/  S2R R14, SR_CTAID.X ;  /* 0x00000000000e7919 */ /* 0x000e620000002500 */
[----:B------:R-:W-:Y:S01]  /*cfa0*/  ULDC.64 UR6, c[0x0][0x8d0] ;  /* 0x0002340000067ab9 */ /* 0x000fe20000000a00 */
[----:B------:R-:W2:Y:S01]  /*cfb0*/  LDC R15, c[0x0][0x144] ;  /* 0x00005100ff0f7b82 */ /* 0x000ea20000000800 */
[----:B------:R-:W-:Y:S01]  /*cfc0*/  ISETP.NE.U32.AND P0, PT, RZ, UR6, PT ;  /* 0x00000006ff007c0c */ /* 0x000fe2000bf05070 */
[----:B------:R-:W3:Y:S01]  /*cfd0*/  S2R R12, SR_CTAID.Y ;  /* 0x00000000000c7919 */ /* 0x000ee20000002600 */
[----:B------:R-:W-:Y:S01]  /*cfe0*/  ULDC UR8, c[0x0][0x150] ;  /* 0x0000540000087ab9 */ /* 0x000fe20000000800 */
[----:B------:R-:W-:Y:S01]  /*cff0*/  ULDC UR9, c[0x0][0x8d8] ;  /* 0x0002360000097ab9 */ /* 0x000fe20000000800 */
[----:B------:R-:W-:Y:S01]  /*d000*/  ISETP.NE.AND.EX P0, PT, RZ, UR7, PT, P0 ;  /* 0x00000007ff007c0c */ /* 0x000fe2000bf05300 */
[----:B------:R-:W-:Y:S01]  /*d010*/  IMAD.MOV.U32 R4, RZ, RZ, R16 ;  /* 0x000000ffff047224 */ /* 0x000fe200078e0010 */
[----:B-1----:R-:W-:-:S05]  /*d020*/  I2FP.F32.U32 R5, R14 ;  /* 0x0000000e00057245 */ /* 0x002fca0000201000 */
[----:B------:R-:W-:Y:S01]  /*d030*/  FMUL R18, R5, UR8 ;  /* 0x0000000805127c20 */ /* 0x000fe20008400000 */
[----:B------:R-:W-:-:S05]  /*d040*/  MOV R5, R17 ;  /* 0x0000001100057202 */ /* 0x000fca0000000f00 */
[----:B---3--:R-:W-:Y:S05]  /*d050*/  @!P0 BRA `(.L_x_352) ;  /* 0x0000000000288947 */ /* 0x008fea0003800000 */
[----:B------:R-:W-:Y:S02]  /*d060*/  ULDC UR8, c[0x0][0x8dc] ;  /* 0x0002370000087ab9 */ /* 0x000fe40000000800 */
[----:B------:R-:W-:-:S04]  /*d070*/  IADD3 R5, P0, R16, UR8, RZ ;  /* 0x0000000810057c10 */ /* 0x000fc8000ff1e0ff */
[----:B------:R-:W-:-:S05]  /*d080*/  IADD3.X R21, RZ, R17, RZ, P0, !PT ;  /* 0x00000011ff157210 */ /* 0x000fca00007fe4ff */
[----:B------:R-:W-:-:S04]  /*d090*/  IMAD.WIDE.U32 R6, R21, UR6, RZ ;  /* 0x0000000615067c25 */ /* 0x000fc8000f8e00ff */
[----:B------:R-:W-:-:S04]  /*d0a0*/  IMAD.WIDE.U32 R6, P0, R5, UR7, R6 ;  /* 0x0000000705067c25 */ /* 0x000fc8000f800006 */
[----:B------:R-:W-:Y:S01]  /*d0b0*/  IMAD.WIDE.U32 R4, R5, UR6, RZ ;  /* 0x0000000605047c25 */ /* 0x000fe2000f8e00ff */
[----:B------:R-:W-:-:S04]  /*d0c0*/  MOV R4, R7 ;  /* 0x0000000700047202 */ /* 0x000fc80000000f00 */
[----:B------:R-:W-:Y:S01]  /*d0d0*/  IADD3 RZ, P1, R5, R6, RZ ;  /* 0x0000000605ff7210 */ /* 0x000fe20007f3e0ff */
[----:B------:R-:W-:-:S04]  /*d0e0*/  IMAD.X R5, RZ, RZ, RZ, P0 ;  /* 0x000000ffff057224 */ /* 0x000fc800000e06ff */
[----:B------:R-:W-:-:S08]  /*d0f0*/  IMAD.WIDE.U32.X R4, R21, UR7, R4, P1 ;  /* 0x0000000715047c25 */ /* 0x000fd000088e0404 */
.L_x_352:
[--C-:B------:R-:W-:Y:S01]  /*d100*/  SHF.R.U64 R20, R4, UR9, R5.reuse ;  /* 0x0000000904147c19 */ /* 0x100fe20008001205 */
[----:B------:R-:W1:Y:S01]  /*d110*/  F2I.U32.TRUNC.NTZ R18, R18 ;  /* 0x0000001200127305 */ /* 0x000e62000020f000 */
[----:B------:R-:W-:Y:S01]  /*d120*/  SHF.R.U32.HI R4, RZ, UR9, R5 ;  /* 0x00000009ff047c19 */ /* 0x000fe20008011605 */
[----:B------:R-:W-:Y:S01]  /*d130*/  ULDC.64 UR6, c[0x0][0x8c8] ;  /* 0x0002320000067ab9 */ /* 0x000fe20000000a00 */
[----:B------:R-:W-:Y:S01]  /*d140*/  IADD3 R7, P0, RZ, -R20, RZ ;  /* 0x80000014ff077210 */ /* 0x000fe20007f1e0ff */
[----:B------:R-:W-:Y:S01]  /*d150*/  ULDC.64 UR8, c[0x0][0x8e8] ;  /* 0x00023a0000087ab9 */ /* 0x000fe20000000a00 */
[----:B------:R-:W3:Y:S02]  /*d160*/  LDC R21, c[0x0][0x148] ;  /* 0x00005200ff157b82 */ /* 0x000ee40000000800 */
[----:B------:R-:W-:Y:S02]  /*d170*/  IADD3.X R4, RZ, ~R4, RZ, P0, !PT ;  /* 0x80000004ff047210 */ /* 0x000fe400007fe4ff */
[----:B------:R-:W-:-:S03]  /*d180*/  ISETP.NE.U32.AND P0, PT, RZ, UR8, PT ;  /* 0x00000008ff007c0c */ /* 0x000fc6000bf05070 */
[----:B------:R-:W-:Y:S01]  /*d190*/  IMAD R6, R4, UR6, RZ ;  /* 0x0000000604067c24 */ /* 0x000fe2000f8e02ff */
[----:B------:R-:W-:Y:S01]  /*d1a0*/  ISETP.NE.AND.EX P0, PT, RZ, UR9, PT, P0 ;  /* 0x00000009ff007c0c */ /* 0x000fe2000bf05300 */
[----:B------:R-:W-:Y:S01]  /*d1b0*/  IMAD.WIDE.U32 R4, R7, UR6, R16 ;  /* 0x0000000607047c25 */ /* 0x000fe2000f8e0010 */
[----:B------:R-:W-:-:S03]  /*d1c0*/  ULDC UR6, c[0x0][0x8c0] ;  /* 0x0002300000067ab9 */ /* 0x000fc60000000800 */
[----:B------:R-:W-:Y:S01]  /*d1d0*/  IMAD R7, R7, UR7, R6 ;  /* 0x0000000707077c24 */ /* 0x000fe2000f8e0206 */
[----:B------:R-:W-:Y:S01]  /*d1e0*/  ULDC UR7, c[0x0][0x154] ;  /* 0x0000550000077ab9 */ /* 0x000fe20000000800 */
[----:B-1----:R-:W-:-:S03]  /*d1f0*/  IMAD.MOV R6, RZ, RZ, -R18 ;  /* 0x000000ffff067224 */ /* 0x002fc600078e0a12 */
[----:B------:R-:W-:Y:S01]  /*d200*/  IADD3 R5, R5, R7, RZ ;  /* 0x0000000705057210 */ /* 0x000fe20007ffe0ff */
[----:B--2---:R-:W-:Y:S01]  /*d210*/  IMAD R14, R15, R6, R14 ;  /* 0x000000060f0e7224 */ /* 0x004fe200078e020e */
[----:B------:R-:W-:Y:S02]  /*d220*/  I2FP.F32.U32 R6, R12 ;  /* 0x0000000c00067245 */ /* 0x000fe40000201000 */
[--C-:B------:R-:W-:Y:S02]  /*d230*/  SHF.R.U64 R15, R4, UR6, R5.reuse ;  /* 0x00000006040f7c19 */ /* 0x100fe40008001205 */
[----:B------:R-:W-:Y:S01]  /*d240*/  SHF.R.U32.HI R4, RZ, UR6, R5 ;  /* 0x00000006ff047c19 */ /* 0x000fe20008011605 */
[----:B------:R-:W-:Y:S01]  /*d250*/  FMUL R6, R6, UR7 ;  /* 0x0000000706067c20 */ /* 0x000fe20008400000 */
[----:B------:R-:W-:Y:S02]  /*d260*/  ULDC UR6, c[0x0][0x8b0] ;  /* 0x00022c0000067ab9 */ /* 0x000fe40000000800 */
[--C-:B------:R-:W-:Y:S01]  /*d270*/  SHF.R.U32.HI R5, RZ, UR6, R4.reuse ;  /* 0x00000006ff057c19 */ /* 0x100fe20008011604 */
[----:B------:R1:W2:Y:S01]  /*d280*/  F2I.U32.TRUNC.NTZ R24, R6 ;  /* 0x0000000600187305 */ /* 0x0002a2000020f000 */
[----:B------:R-:W-:Y:S01]  /*d290*/  SHF.R.U64 R22, R15, UR6, R4 ;  /* 0x000000060f167c19 */ /* 0x000fe20008001204 */
[----:B------:R-:W-:-:S02]  /*d2a0*/  ULDC UR6, c[0x0][0x900] ;  /* 0x0002400000067ab9 */ /* 0x000fc40000000800 */
[--C-:B------:R-:W-:Y:S02]  /*d2b0*/  SHF.R.U32.HI R23, RZ, UR6, R5.reuse ;  /* 0x00000006ff177c19 */ /* 0x100fe40008011605 */
[----:B------:R-:W-:-:S03]  /*d2c0*/  SHF.R.U64 R18, R22, UR6, R5 ;  /* 0x0000000616127c19 */ /* 0x000fc60008001205 */
[----:B------:R-:W-:Y:S01]  /*d2d0*/  IMAD.MOV.U32 R5, RZ, RZ, R23 ;  /* 0x000000ffff057224 */ /* 0x000fe200078e0017 */
[----:B------:R-:W-:Y:S01]  /*d2e0*/  MOV R4, R18 ;  /* 0x0000001200047202 */ /* 0x000fe20000000f00 */
[----:B-1----:R-:W-:Y:S06]  /*d2f0*/  @!P0 BRA `(.L_x_353) ;  /* 0x0000000000288947 */ /* 0x002fec0003800000 */
[----:B------:R-:W-:Y:S02]  /*d300*/  ULDC UR6, c[0x0][0x8f4] ;  /* 0x00023d0000067ab9 */ /* 0x000fe40000000800 */
[----:B------:R-:W-:-:S04]  /*d310*/  IADD3 R5, P0, R18, UR6, RZ ;  /* 0x0000000612057c10 */ /* 0x000fc8000ff1e0ff */
[----:B------:R-:W-:-:S05]  /*d320*/  IADD3.X R23, RZ, R23, RZ, P0, !PT ;  /* 0x00000017ff177210 */ /* 0x000fca00007fe4ff */
[----:B------:R-:W-:-:S04]  /*d330*/  IMAD.WIDE.U32 R6, R23, UR8, RZ ;  /* 0x0000000817067c25 */ /* 0x000fc8000f8e00ff */
[----:B------:R-:W-:-:S04]  /*d340*/  IMAD.WIDE.U32 R6, P0, R5, UR9, R6 ;  /* 0x0000000905067c25 */ /* 0x000fc8000f800006 */
[----:B------:R-:W-:-:S04]  /*d350*/  IMAD.WIDE.U32 R4, R5, UR8, RZ ;  /* 0x0000000805047c25 */ /* 0x000fc8000f8e00ff */
[----:B------:R-:W-:Y:S01]  /*d360*/  IMAD.MOV.U32 R4, RZ, RZ, R7 ;  /* 0x000000ffff047224 */ /* 0x000fe200078e0007 */
[----:B------:R-:W-:Y:S02]  /*d370*/  IADD3 RZ, P1, R5, R6, RZ ;  /* 0x0000000605ff7210 */ /* 0x000fe40007f3e0ff */
[----:B------:R-:W-:-:S03]  /*d380*/  IADD3.X R5, RZ, RZ, RZ, P0, !PT ;  /* 0x000000ffff057210 */ /* 0x000fc600007fe4ff */
[----:B------:R-:W-:-:S08]  /*d390*/  IMAD.WIDE.U32.X R4, R23, UR9, R4, P1 ;  /* 0x0000000917047c25 */ /* 0x000fd000088e0404 */
.L_x_353:
[----:B------:R-:W-:Y:S01]  /*d3a0*/  ISETP.NE.AND P0, PT, R2, 0x1, PT ;  /* 0x000000010200780c */ /* 0x000fe20003f05270 */
[----:B------:R-:W-:Y:S01]  /*d3b0*/  ULDC UR6, c[0x0][0x8f0] ;  /* 0x00023c0000067ab9 */ /* 0x000fe20000000800 */
[----:B--2---:R-:W-:Y:S01]  /*d3c0*/  IADD3 R24, -R24, RZ, RZ ;  /* 0x000000ff18187210 */ /* 0x004fe20007ffe1ff */
[----:B------:R-:W-:Y:S01]  /*d3d0*/  ULDC UR7, c[0x0][0x8b8] ;  /* 0x00022e0000077ab9 */ /* 0x000fe20000000800 */
[----:B------:R-:W-:Y:S01]  /*d3e0*/  SHF.R.U64 R5, R4, UR6, R5 ;  /* 0x0000000604057c19 */ /* 0x000fe20008001205 */
[----:B------:R-:W-:Y:S01]  /*d3f0*/  ULDC UR6, c[0x0][0x8e0] ;  /* 0x0002380000067ab9 */ /* 0x000fe20000000800 */
[----:B------:R-:W-:Y:S01]  /*d400*/  LOP3.LUT R22, R22, UR18, RZ, 0xc0, !PT ;  /* 0x0000001216167c12 */ /* 0x000fe2000f8ec0ff */
[----:B------:R-:W-:Y:S01]  /*d410*/  IMAD.MOV.U32 R4, RZ, RZ, 0x1 ;  /* 0x00000001ff047424 */ /* 0x000fe200078e00ff */
[----:B------:R-:W-:Y:S02]  /*d420*/  IADD3 R7, -R5, RZ, RZ ;  /* 0x000000ff05077210 */ /* 0x000fe40007ffe1ff */
[----:B------:R-:W-:Y:S01]  /*d430*/  LOP3.LUT R15, R15, UR17, RZ, 0xc0, !PT ;  /* 0x000000110f0f7c12 */ /* 0x000fe2000f8ec0ff */
[----:B------:R-:W-:-:S02]  /*d440*/  IMAD R5, R5, UR19, R22 ;  /* 0x0000001305057c24 */ /* 0x000fc4000f8e0216 */
[----:B---3--:R-:W-:Y:S02]  /*d450*/  @P0 IMAD R14, R21, R24, R12 ;  /* 0x00000018150e0224 */ /* 0x008fe400078e020c */
[----:B------:R-:W-:Y:S01]  /*d460*/  IMAD R18, R7, UR6, R18 ;  /* 0x0000000607127c24 */ /* 0x000fe2000f8e0212 */
[----:B------:R-:W-:Y:S01]  /*d470*/  ULDC UR6, c[0x0][0x8a8] ;  /* 0x00022a0000067ab9 */ /* 0x000fe20000000800 */
[----:B------:R-:W-:Y:S02]  /*d480*/  IMAD R14, R5, UR7, R14 ;  /* 0x00000007050e7c24 */ /* 0x000fe4000f8e020e */
[----:B------:R-:W-:-:S05]  /*d490*/  IMAD R5, R18, UR6, R15 ;  /* 0x0000000612057c24 */ /* 0x000fca000f8e020f */
[----:B------:R-:W-:Y:S02]  /*d4a0*/  SEL R21, R5, R14, !P0 ;  /* 0x0000000e05157207 */ /* 0x000fe40004000000 */
[----:B------:R-:W-:-:S07]  /*d4b0*/  SEL R22, R14, R5, !P0 ;  /* 0x000000050e167207 */ /* 0x000fce0004000000 */
.L_x_351:
[----:B------:R-:W-:Y:S05]  /*d4c0*/  BSYNC B1 ;  /* 0x0000000000017941 */ /* 0x000fea0003800000 */
.L_x_350:
[----:B------:R-:W-:-:S13]  /*d4d0*/  LOP3.LUT P0, RZ, R4, 0xff, RZ, 0xc0, !PT ;  /* 0x000000ff04ff7812 */ /* 0x000fda000780c0ff */
[----:B------:R-:W-:Y:S05]  /*d4e0*/  @P0 BRA `(.L_x_354) ;  /* 0xfffffff400480947 */ /* 0x000fea000383ffff */
[----:B------:R-:W-:Y:S05]  /*d4f0*/  BSYNC B0 ;  /* 0x0000000000007941 */ /* 0x000fea0003800000 */
.L_x_343:
[----:B------:R-:W-:-:S03]  /*d500*/  UMOV UR6, 0xffffffff ;  /* 0xffffffff00067882 */ /* 0x000fc60000000000 */
[----:B------:R-:W-:Y:S05]  /*d510*/  BRA.DIV UR6, `(.L_x_355) ;  /* 0x0000000a06647947 */ /* 0x000fea000b800000 */
[----:B------:R-:W-:-:S13]  /*d520*/  ELECT P6, URZ, PT ;  /* 0x00000000003f782f */ /* 0x000fda00038c0000 */
.L_x_380:
[----:B------:R-:W-:Y:S05]  /*d530*/  @!P6 BRA `(.L_x_14) ;  /* 0x0000000000ece947 */ /* 0x000fea0003800000 */
[----:B------:R-:W-:-:S04]  /*d540*/  LOP3.LUT R19, R19, 0x2, RZ, 0xfc, !PT ;  /* 0x0000000213137812 */ /* 0x000fc800078efcff */
[----:B------:R-:W-:-:S13]  /*d550*/  ISETP.NE.AND P0, PT, R19, 0x3, PT ;  /* 0x000000031300780c */ /* 0x000fda0003f05270 */
[----:B------:R-:W-:Y:S05]  /*d560*/  @!P0 BRA `(.L_x_356) ;  /* 0x0000000000048947 */ /* 0x000fea0003800000 */
[----:B-1----:R-:W-:Y:S01]  /*d570*/  BPT.TRAP 0x1 ;  /* 0x000000040000795c */ /* 0x002fe20000300000 */
.L_x_356:
[----:B------:R-:W2:Y:S01]  /*d580*/  S2R R5, SR_CgaCtaId ;  /* 0x0000000000057919 */ /* 0x000ea20000008800 */
[----:B------:R-:W-:Y:S02]  /*d590*/  MOV R0, 0x400 ;  /* 0x0000040000007802 */ /* 0x000fe40000000f00 */
[----:B------:R-:W-:Y:S02]  /*d5a0*/  SHF.L.U32 R4, R3, 0x1f, RZ ;  /* 0x0000001f03047819 */ /* 0x000fe400000006ff */
[----:B--2---:R-:W-:-:S04]  /*d5b0*/  LEA R0, R5, R0, 0x18 ;  /* 0x0000000005007211 */ /* 0x004fc800078ec0ff */
[----:B------:R-:W-:-:S04]  /*d5c0*/  IADD3 R0, R0, 0x30, RZ ;  /* 0x0000003000007810 */ /* 0x000fc80007ffe0ff */
[C---:B------:R-:W-:Y:S01]  /*d5d0*/  LEA R7, R13.reuse, R0, 0x3 ;  /* 0x000000000d077211 */ /* 0x040fe200078e18ff */
[----:B------:R-:W-:-:S03]  /*d5e0*/  VIADD R13, R13, 0x1 ;  /* 0x000000010d0d7836 */ /* 0x000fc60000000000 */
[----:B------:R-:W2:Y:S02]  /*d5f0*/  SYNCS.PHASECHK.TRANS64.TRYWAIT P0, [R7+URZ], R4 ;  /* 0x00000004070075a7 */ /* 0x000ea4000800017f */
[----:B------:R-:W-:-:S04]  /*d600*/  ISETP.NE.AND P1, PT, R13, 0x6, PT ;  /* 0x000000060d00780c */ /* 0x000fc80003f25270 */
[----:B------:R-:W-:Y:S02]  /*d610*/  SEL R2, RZ, 0x1, P1 ;  /* 0x00000001ff027807 */ /* 0x000fe40000800000 */
[----:B------:R-:W-:Y:S02]  /*d620*/  SEL R13, R13, RZ, P1 ;  /* 0x000000ff0d0d7207 */ /* 0x000fe40000800000 */
[----:B------:R-:W-:Y:S02]  /*d630*/  LOP3.LUT R6, R3, R2, RZ, 0x3c, !PT ;  /* 0x0000000203067212 */ /* 0x000fe400078e3cff */
[----:B------:R-:W-:Y:S02]  /*d640*/  LEA R8, R13, R0, 0x3 ;  /* 0x000000000d087211 */ /* 0x000fe400078e18ff */
[----:B------:R-:W-:Y:S01]  /*d650*/  SHF.L.U32 R5, R6, 0x1f, RZ ;  /* 0x0000001f06057819 */ /* 0x000fe200000006ff */
[----:B--2---:R-:W-:Y:S06]  /*d660*/  @!P0 BRA `(.L_x_357) ;  /* 0x0000000800308947 */ /* 0x004fec0003800000 */
.L_x_381:
[----:B------:R-:W3:Y:S01]  /*d670*/  SYNCS.PHASECHK.TRANS64.TRYWAIT P0, [R8+URZ], R5 ;  /* 0x00000005080075a7 */ /* 0x000ee2000800017f */
[----:B------:R-:W-:-:S04]  /*d680*/  IADD3 R2, R13, 0x1, RZ ;  /* 0x000000010d027810 */ /* 0x000fc80007ffe0ff */
[----:B------:R-:W-:-:S04]  /*d690*/  ISETP.NE.AND P1, PT, R2, 0x6, PT ;  /* 0x000000060200780c */ /* 0x000fc80003f25270 */
[----:B------:R-:W-:Y:S02]  /*d6a0*/  SEL R3, RZ, 0x1, P1 ;  /* 0x00000001ff037807 */ /* 0x000fe40000800000 */
[----:B--2---:R-:W-:Y:S02]  /*d6b0*/  SEL R7, R2, RZ, P1 ;  /* 0x000000ff02077207 */ /* 0x004fe40000800000 */
[----:B------:R-:W-:-:S03]  /*d6c0*/  LOP3.LUT R6, R6, R3, RZ, 0x3c, !PT ;  /* 0x0000000306067212 */ /* 0x000fc600078e3cff */
[----:B------:R-:W-:Y:S01]  /*d6d0*/  IMAD R9, R7, 0x8, R0 ;  /* 0x0000000807097824 */ /* 0x000fe200078e0200 */
[----:B------:R-:W-:Y:S01]  /*d6e0*/  SHF.L.U32 R4, R6, 0x1f, RZ ;  /* 0x0000001f06047819 */ /* 0x000fe200000006ff */
[----:B---3--:R-:W-:Y:S06]  /*d6f0*/  @!P0 BRA `(.L_x_358) ;  /* 0x0000000800208947 */ /* 0x008fec0003800000 */
.L_x_382:
[----:B------:R-:W3:Y:S01]  /*d700*/  SYNCS.PHASECHK.TRANS64.TRYWAIT P0, [R9+URZ], R4 ;  /* 0x00000004090075a7 */ /* 0x000ee2000800017f */
[----:B------:R-:W-:-:S04]  /*d710*/  IADD3 R2, R7, 0x1, RZ ;  /* 0x0000000107027810 */ /* 0x000fc80007ffe0ff */
[----:B------:R-:W-:-:S04]  /*d720*/  ISETP.NE.AND P1, PT, R2, 0x6, PT ;  /* 0x000000060200780c */ /* 0x000fc80003f25270 */
[----:B------:R-:W-:Y:S02]  /*d730*/  SEL R3, RZ, 0x1, P1 ;  /* 0x00000001ff037807 */ /* 0x000fe40000800000 */
[----:B------:R-:W-:Y:S02]  /*d740*/  SEL R7, R2, RZ, P1 ;  /* 0x000000ff02077207 */ /* 0x000fe40000800000 */
[----:B------:R-:W-:Y:S02]  /*d750*/  LOP3.LUT R6, R6, R3, RZ, 0x3c, !PT ;  /* 0x0000000306067212 */ /* 0x000fe400078e3cff */
[----:B--2---:R-:W-:Y:S02]  /*d760*/  LEA R8, R7, R0, 0x3 ;  /* 0x0000000007087211 */ /* 0x004fe400078e18ff */
[----:B------:R-:W-:Y:S01]  /*d770*/  SHF.L.U32 R5, R6, 0x1f, RZ ;  /* 0x0000001f06057819 */ /* 0x000fe200000006ff */
[----:B---3--:R-:W-:Y:S06]  /*d780*/  @!P0 BRA `(.L_x_359) ;  /* 0x0000000800108947 */ /* 0x008fec0003800000 */
.L_x_383:
[----:B------:R-:W3:Y:S01]  /*d790*/  SYNCS.PHASECHK.TRANS64.TRYWAIT P0, [R8+URZ], R5 ;  /* 0x00000005080075a7 */ /* 0x000ee2000800017f */
[----:B------:R-:W-:-:S05]  /*d7a0*/  VIADD R2, R7, 0x1 ;  /* 0x0000000107027836 */ /* 0x000fca0000000000 */
[----:B------:R-:W-:-:S04]  /*d7b0*/  ISETP.NE.AND P1, PT, R2, 0x6, PT ;  /* 0x000000060200780c */ /* 0x000fc80003f25270 */
[----:B------:R-:W-:Y:S02]  /*d7c0*/  SEL R3, RZ, 0x1, P1 ;  /* 0x00000001ff037807 */ /* 0x000fe40000800000 */
[----:B------:R-:W-:Y:S02]  /*d7d0*/  SEL R7, R2, RZ, P1 ;  /* 0x000000ff02077207 */ /* 0x000fe40000800000 */
[----:B--2---:R-:W-:Y:S02]  /*d7e0*/  LOP3.LUT R9, R6, R3, RZ, 0x3c, !PT ;  /* 0x0000000306097212 */ /* 0x004fe400078e3cff */
[----:B------:R-:W-:Y:S02]  /*d7f0*/  LEA R11, R7, R0, 0x3 ;  /* 0x00000000070b7211 */ /* 0x000fe400078e18ff */
[----:B------:R-:W-:Y:S01]  /*d800*/  SHF.L.U32 R6, R9, 0x1f, RZ ;  /* 0x0000001f09067819 */ /* 0x000fe200000006ff */
[----:B---3--:R-:W-:Y:S06]  /*d810*/  @!P0 BRA `(.L_x_360) ;  /* 0x0000000800008947 */ /* 0x008fec0003800000 */
.L_x_384:
[----:B------:R-:W3:Y:S01]  /*d820*/  SYNCS.PHASECHK.TRANS64.TRYWAIT P0, [R11+URZ], R6 ;  /* 0x000000060b0075a7 */ /* 0x000ee2000800017f */
[----:B------:R-:W-:-:S04]  /*d830*/  IADD3 R2, R7, 0x1, RZ ;  /* 0x0000000107027810 */ /* 0x000fc80007ffe0ff */
[----:B------:R-:W-:-:S04]  /*d840*/  ISETP.NE.AND P1, PT, R2, 0x6, PT ;  /* 0x000000060200780c */ /* 0x000fc80003f25270 */
[----:B------:R-:W-:Y:S02]  /*d850*/  SEL R4, RZ, 0x1, P1 ;  /* 0x00000001ff047807 */ /* 0x000fe40000800000 */
[----:B------:R-:W-:Y:S02]  /*d860*/  SEL R3, R2, RZ, P1 ;  /* 0x000000ff02037207 */ /* 0x000fe40000800000 */
[----:B------:R-:W-:Y:S01]  /*d870*/  LOP3.LUT R4, R9, R4, RZ, 0x3c, !PT ;  /* 0x0000000409047212 */ /* 0x000fe200078e3cff */
[----:B---3--:R-:W-:Y:S06]  /*d880*/  @!P0 BRA `(.L_x_361) ;  /* 0x0000000400f88947 */ /* 0x008fec0003800000 */
.L_x_385:
[----:B------:R-:W-:Y:S01]  /*d890*/  IMAD R3, R3, 0x8, R0 ;  /* 0x0000000803037824 */ /* 0x000fe200078e0200 */
[----:B------:R-:W-:-:S07]  /*d8a0*/  SHF.L.U32 R0, R4, 0x1f, RZ ;  /* 0x0000001f04007819 */ /* 0x000fce00000006ff */
.L_x_362:
[----:B----4-:R4:W1:Y:S02]  /*d8b0*/  SYNCS.PHASECHK.TRANS64.TRYWAIT P0, [R3+URZ], R0 ;  /* 0x00000000030075a7 */ /* 0x010864000800017f */
[----:B-1----:R-:W-:Y:S05]  /*d8c0*/  @!P0 NANOSLEEP.SYNCS 0x989680 ;  /* 0x009896800000895d */ /* 0x002fea0003900000 */
[----:B------:R-:W1:Y:S02]  /*d8d0*/  @!P0 SYNCS.PHASECHK.TRANS64 P0, [R3+URZ], R0 ;  /* 0x00000000030085a7 */ /* 0x000e64000800007f */
[----:B-1----:R-:W-:Y:S05]  /*d8e0*/  @!P0 BRA `(.L_x_362) ;  /* 0xfffffffc00f08947 */ /* 0x002fea000383ffff */
.L_x_14:
[----:B-1----:R-:W-:Y:S05]  /*d8f0*/  BSYNC B6 ;  /* 0x0000000000067941 */ /* 0x002fea0003800000 */
.L_x_12:
[----:B------:R-:W-:Y:S05]  /*d900*/  EXIT ;  /* 0x000000000000794d */ /* 0x000fea0003800000 */
.L_x_27:
[----:B---3--:R3:W4:Y:S02]  /*d910*/  SYNCS.PHASECHK.TRANS64.TRYWAIT P1, [R3+URZ], R0 ;  /* 0x00000000030075a7 */ /* 0x008724000802017f */
[----:B----4-:R-:W-:Y:S05]  /*d920*/  @!P1 NANOSLEEP.SYNCS 0x989680 ;  /* 0x009896800000995d */ /* 0x010fea0003900000 */
[----:B------:R-:W4:Y:S02]  /*d930*/  @!P1 SYNCS.PHASECHK.TRANS64 P1, [R3+URZ], R0 ;  /* 0x00000000030095a7 */ /* 0x000f24000802007f */
[----:B----4-:R-:W-:Y:S05]  /*d940*/  @!P1 BRA `(.L_x_27) ;  /* 0xfffffffc00f09947 */ /* 0x010fea000383ffff */
[----:B------:R-:W-:Y:S05]  /*d950*/  BRA `(.L_x_26) ;  /* 0xffffff4000907947 */ /* 0x000fea000383ffff */
.L_x_32:
[----:B---3--:R-:W-:-:S04]  /*d960*/  MOV R5, UR4 ;  /* 0x0000000400057c02 */ /* 0x008fc80008000f00 */
[----:B------:R3:W4:Y:S03]  /*d970*/  SYNCS.PHASECHK.TRANS64.TRYWAIT P1, [R5+URZ], R4 ;  /* 0x00000004050075a7 */ /* 0x000726000802017f */
[----:B----4-:R-:W-:Y:S05]  /*d980*/  @!P1 NANOSLEEP.SYNCS 0x989680 ;  /* 0x009896800000995d */ /* 0x010fea0003900000 */
[----:B------:R-:W4:Y:S02]  /*d990*/  @!P1 SYNCS.PHASECHK.TRANS64 P1, [R5+URZ], R4 ;  /* 0x00000004050095a7 */ /* 0x000f24000802007f */
[----:B----4-:R-:W-:Y:S05]  /*d9a0*/  @!P1 BRA `(.L_x_32) ;  /* 0xfffffffc00ec9947 */ /* 0x010fea000383ffff */
[----:B------:R-:W-:Y:S05]  /*d9b0*/  BRA `(.L_x_31) ;  /* 0xffffff4400507947 */ /* 0x000fea000383ffff */
.L_x_54:
[----:B-123--:R-:W-:-:S04]  /*d9c0*/  MOV R4, UR51 ;  /* 0x0000003300047c02 */ /* 0x00efc80008000f00 */
[----:B------:R1:W2:Y:S03]  /*d9d0*/  SYNCS.PHASECHK.TRANS64.TRYWAIT P2, [R4+URZ+0x60], R3 ;  /* 0x00006003040075a7 */ /* 0x0002a6000804017f */
[----:B--2---:R-:W-:Y:S05]  /*d9e0*/  @!P2 NANOSLEEP.SYNCS 0x989680 ;  /* 0x009896800000a95d */ /* 0x004fea0003900000 */
[----:B------:R-:W2:Y:S02]  /*d9f0*/  @!P2 SYNCS.PHASECHK.TRANS64 P2, [R4+URZ+0x60], R3 ;  /* 0x000060030400a5a7 */ /* 0x000ea4000804007f */
[----:B--2---:R-:W-:Y:S05]  /*da00*/  @!P2 BRA `(.L_x_54) ;  /* 0xfffffffc00eca947 */ /* 0x004fea000383ffff */
[----:B------:R-:W-:Y:S05]  /*da10*/  BRA `(.L_x_363) ;  /* 0xffffff5000487947 */ /* 0x000fea000383ffff */
.L_x_113:
[----:B-1----:R1:W2:Y:S02]  /*da20*/  SYNCS.PHASECHK.TRANS64.TRYWAIT P2, [R0+URZ+0x60], R3 ;  /* 0x00006003000075a7 */ /* 0x0022a4000804017f */
[----:B--2---:R-:W-:Y:S05]  /*da30*/  @!P2 NANOSLEEP.SYNCS 0x989680 ;  /* 0x009896800000a95d */ /* 0x004fea0003900000 */
[----:B------:R-:W2:Y:S02]  /*da40*/  @!P2 SYNCS.PHASECHK.TRANS64 P2, [R0+URZ+0x60], R3 ;  /* 0x000060030000a5a7 */ /* 0x000ea4000804007f */
[----:B--2---:R-:W-:Y:S05]  /*da50*/  @!P2 BRA `(.L_x_113) ;  /* 0xfffffffc00f0a947 */ /* 0x004fea000383ffff */
[----:B------:R-:W-:Y:S05]  /*da60*/  BRA `(.L_x_364) ;  /* 0xffffff7000087947 */ /* 0x000fea000383ffff */
.L_x_172:
[----:B-1----:R1:W2:Y:S02]  /*da70*/  SYNCS.PHASECHK.TRANS64.TRYWAIT P2, [R3+URZ+0x60], R4 ;  /* 0x00006004030075a7 */ /* 0x0022a4000804017f */
[----:B--2---:R-:W-:Y:S05]  /*da80*/  @!P2 NANOSLEEP.SYNCS 0x989680 ;  /* 0x009896800000a95d */ /* 0x004fea0003900000 */
[----:B------:R-:W2:Y:S02]  /*da90*/  @!P2 SYNCS.PHASECHK.TRANS64 P2, [R3+URZ+0x60], R4 ;  /* 0x000060040300a5a7 */ /* 0x000ea4000804007f */
[----:B--2---:R-:W-:Y:S05]  /*daa0*/  @!P2 BRA `(.L_x_172) ;  /* 0xfffffffc00f0a947 */ /* 0x004fea000383ffff */
[----:B------:R-:W-:Y:S05]  /*dab0*/  BRA `(.L_x_365) ;  /* 0xffffff8c00c87947 */ /* 0x000fea000383ffff */
.L_x_231:
[----:B-1----:R1:W2:Y:S02]  /*dac0*/  SYNCS.PHASECHK.TRANS64.TRYWAIT P2, [R3+URZ+0x60], R0 ;  /* 0x00006000030075a7 */ /* 0x0022a4000804017f */
[----:B--2---:R-:W-:Y:S05]  /*dad0*/  @!P2 NANOSLEEP.SYNCS 0x989680 ;  /* 0x009896800000a95d */ /* 0x004fea0003900000 */
[----:B------:R-:W2:Y:S02]  /*dae0*/  @!P2 SYNCS.PHASECHK.TRANS64 P2, [R3+URZ+0x60], R0 ;  /* 0x000060000300a5a7 */ /* 0x000ea4000804007f */
[----:B--2---:R-:W-:Y:S05]  /*daf0*/  @!P2 BRA `(.L_x_231) ;  /* 0xfffffffc00f0a947 */ /* 0x004fea000383ffff */
[----:B------:R-:W-:Y:S05]  /*db00*/  BRA `(.L_x_366) ;  /* 0xffffffac007c7947 */ /* 0x000fea000383ffff */
.L_x_299:
[----:B-1----:R-:W-:-:S04]  /*db10*/  IMAD.U32 R3, RZ, RZ, UR4 ;  /* 0x00000004ff037e24 */ /* 0x002fc8000f8e00ff */
[----:B------:R1:W2:Y:S03]  /*db20*/  SYNCS.PHASECHK.TRANS64.TRYWAIT P0, [R3+URZ+0xa8], R0 ;  /* 0x0000a800030075a7 */ /* 0x0002a6000800017f */
[----:B--2---:R-:W-:Y:S05]  /*db30*/  @!P0 NANOSLEEP.SYNCS 0x989680 ;  /* 0x009896800000895d */ /* 0x004fea0003900000 */
[----:B------:R-:W2:Y:S02]  /*db40*/  @!P0 SYNCS.PHASECHK.TRANS64 P0, [R3+URZ+0xa8], R0 ;  /* 0x0000a800030085a7 */ /* 0x000ea4000800007f */
[----:B--2---:R-:W-:Y:S05]  /*db50*/  @!P0 BRA `(.L_x_299) ;  /* 0xfffffffc00ec8947 */ /* 0x004fea000383ffff */
[----:B------:R-:W-:Y:S05]  /*db60*/  BRA `(.L_x_298) ;  /* 0xffffffd800b47947 */ /* 0x000fea000383ffff */
.L_x_308:
[----:B-1----:R-:W-:-:S04]  /*db70*/  MOV R5, UR5 ;  /* 0x0000000500057c02 */ /* 0x002fc80008000f00 */
[----:B------:R1:W2:Y:S03]  /*db80*/  SYNCS.PHASECHK.TRANS64.TRYWAIT P1, [R5+URZ+0x80], R4 ;  /* 0x00008004050075a7 */ /* 0x0002a6000802017f */
[----:B--2---:R-:W-:Y:S05]  /*db90*/  @!P1 NANOSLEEP.SYNCS 0x989680 ;  /* 0x009896800000995d */ /* 0x004fea0003900000 */
[----:B------:R-:W2:Y:S02]  /*dba0*/  @!P1 SYNCS.PHASECHK.TRANS64 P1, [R5+URZ+0x80], R4 ;  /* 0x00008004050095a7 */ /* 0x000ea4000802007f */
[----:B--2---:R-:W-:Y:S05]  /*dbb0*/  @!P1 BRA `(.L_x_308) ;  /* 0xfffffffc00ec9947 */ /* 0x004fea000383ffff */
[----:B------:R-:W-:Y:S05]  /*dbc0*/  BRA `(.L_x_367) ;  /* 0xffffffdc00a07947 */ /* 0x000fea000383ffff */
.L_x_314:
[----:B-12---:R-:W-:-:S04]  /*dbd0*/  MOV R5, UR5 ;  /* 0x0000000500057c02 */ /* 0x006fc80008000f00 */
[----:B------:R1:W2:Y:S03]  /*dbe0*/  SYNCS.PHASECHK.TRANS64.TRYWAIT P1, [R5+URZ+0x88], R4 ;  /* 0x00008804050075a7 */ /* 0x0002a6000802017f */
[----:B--2---:R-:W-:Y:S05]  /*dbf0*/  @!P1 NANOSLEEP.SYNCS 0x989680 ;  /* 0x009896800000995d */ /* 0x004fea0003900000 */
[----:B------:R-:W2:Y:S02]  /*dc00*/  @!P1 SYNCS.PHASECHK.TRANS64 P1, [R5+URZ+0x88], R4 ;  /* 0x00008804050095a7 */ /* 0x000ea4000802007f */
[----:B--2---:R-:W-:Y:S05]  /*dc10*/  @!P1 BRA `(.L_x_314) ;  /* 0xfffffffc00ec9947 */ /* 0x004fea000383ffff */
[----:B------:R-:W-:Y:S05]  /*dc20*/  BRA `(.L_x_368) ;  /* 0xffffffdc00e87947 */ /* 0x000fea000383ffff */
.L_x_320:
[----:B-123--:R-:W-:-:S04]  /*dc30*/  IMAD.U32 R5, RZ, RZ, UR5 ;  /* 0x00000005ff057e24 */ /* 0x00efc8000f8e00ff */
[----:B------:R1:W2:Y:S03]  /*dc40*/  SYNCS.PHASECHK.TRANS64.TRYWAIT P1, [R5+URZ+0x90], R4 ;  /* 0x00009004050075a7 */ /* 0x0002a6000802017f */
[----:B--2---:R-:W-:Y:S05]  /*dc50*/  @!P1 NANOSLEEP.SYNCS 0x989680 ;  /* 0x009896800000995d */ /* 0x004fea0003900000 */
[----:B------:R-:W2:Y:S02]  /*dc60*/  @!P1 SYNCS.PHASECHK.TRANS64 P1, [R5+URZ+0x90], R4 ;  /* 0x00009004050095a7 */ /* 0x000ea4000802007f */
[----:B--2---:R-:W-:Y:S05]  /*dc70*/  @!P1 BRA `(.L_x_320) ;  /* 0xfffffffc00ec9947 */ /* 0x004fea000383ffff */
[----:B------:R-:W-:Y:S05]  /*dc80*/  BRA `(.L_x_369) ;  /* 0xffffffe000387947 */ /* 0x000fea000383ffff */
.L_x_326:
[----:B-1234-:R-:W-:-:S04]  /*dc90*/  MOV R5, UR5 ;  /* 0x0000000500057c02 */ /* 0x01efc80008000f00 */
[----:B------:R1:W2:Y:S03]  /*dca0*/  SYNCS.PHASECHK.TRANS64.TRYWAIT P1, [R5+URZ+0x98], R4 ;  /* 0x00009804050075a7 */ /* 0x0002a6000802017f */
[----:B--2---:R-:W-:Y:S05]  /*dcb0*/  @!P1 NANOSLEEP.SYNCS 0x989680 ;  /* 0x009896800000995d */ /* 0x004fea0003900000 */
[----:B------:R-:W2:Y:S02]  /*dcc0*/  @!P1 SYNCS.PHASECHK.TRANS64 P1, [R5+URZ+0x98], R4 ;  /* 0x00009804050095a7 */ /* 0x000ea4000802007f */
[----:B--2---:R-:W-:Y:S05]  /*dcd0*/  @!P1 BRA `(.L_x_326) ;  /* 0xfffffffc00ec9947 */ /* 0x004fea000383ffff */
[----:B------:R-:W-:Y:S05]  /*dce0*/  BRA `(.L_x_370) ;  /* 0xffffffe000887947 */ /* 0x000fea000383ffff */
.L_x_336:
[----:B------:R1:W1:Y:S02]  /*dcf0*/  SYNCS.PHASECHK.TRANS64.TRYWAIT P0, [R3+URZ+0x80], R0 ;  /* 0x00008000030075a7 */ /* 0x000264000800017f */
[----:B-1----:R-:W-:Y:S05]  /*dd00*/  @!P0 NANOSLEEP.SYNCS 0x989680 ;  /* 0x009896800000895d */ /* 0x002fea0003900000 */
[----:B------:R-:W1:Y:S02]  /*dd10*/  @!P0 SYNCS.PHASECHK.TRANS64 P0, [R3+URZ+0x80], R0 ;  /* 0x00008000030085a7 */ /* 0x000e64000800007f */
[----:B-1----:R-:W-:Y:S05]  /*dd20*/  @!P0 BRA `(.L_x_336) ;  /* 0xfffffffc00f08947 */ /* 0x002fea000383ffff */
[----:B------:R-:W-:Y:S05]  /*dd30*/  BRA `(.L_x_371) ;  /* 0xffffffe800847947 */ /* 0x000fea000383ffff */
.L_x_338:
[----:B------:R1:W1:Y:S02]  /*dd40*/  SYNCS.PHASECHK.TRANS64.TRYWAIT P0, [R3+URZ+0x88], R0 ;  /* 0x00008800030075a7 */ /* 0x000264000800017f */
[----:B-1----:R-:W-:Y:S05]  /*dd50*/  @!P0 NANOSLEEP.SYNCS 0x989680 ;  /* 0x009896800000895d */ /* 0x002fea0003900000 */
[----:B------:R-:W1:Y:S02]  /*dd60*/  @!P0 SYNCS.PHASECHK.TRANS64 P0, [R3+URZ+0x88], R0 ;  /* 0x00008800030085a7 */ /* 0x000e64000800007f */
[----:B-1----:R-:W-:Y:S05]  /*dd70*/  @!P0 BRA `(.L_x_338) ;  /* 0xfffffffc00f08947 */ /* 0x002fea000383ffff */
[----:B------:R-:W-:Y:S05]  /*dd80*/  BRA `(.L_x_372) ;  /* 0xffffffe800807947 */ /* 0x000fea000383ffff */
.L_x_340:
[----:B------:R1:W1:Y:S02]  /*dd90*/  SYNCS.PHASECHK.TRANS64.TRYWAIT P0, [R3+URZ+0x90], R0 ;  /* 0x00009000030075a7 */ /* 0x000264000800017f */
[----:B-1----:R-:W-:Y:S05]  /*dda0*/  @!P0 NANOSLEEP.SYNCS 0x989680 ;  /* 0x009896800000895d */ /* 0x002fea0003900000 */
[----:B------:R-:W1:Y:S02]  /*ddb0*/  @!P0 SYNCS.PHASECHK.TRANS64 P0, [R3+URZ+0x90], R0 ;  /* 0x00009000030085a7 */ /* 0x000e64000800007f */
[----:B-1----:R-:W-:Y:S05]  /*ddc0*/  @!P0 BRA `(.L_x_340) ;  /* 0xfffffffc00f08947 */ /* 0x002fea000383ffff */
[----:B------:R-:W-:Y:S05]  /*ddd0*/  BRA `(.L_x_373) ;  /* 0xffffffe8007c7947 */ /* 0x000fea000383ffff */
.L_x_344:
[----:B------:R-:W-:Y:S01]  /*dde0*/  BSSY B1, `(.L_x_374) ;  /* 0x0000006000017945 */ /* 0x000fe20003800000 */
[----:B------:R-:W-:-:S07]  /*ddf0*/  MOV R15, 0xffffffff ;  /* 0xffffffff000f7802 */ /* 0x000fce0000000f00 */
[----:B------:R-:W-:Y:S05]  /*de00*/  WARPSYNC.COLLECTIVE R15, `(.L_x_375) ;  /* 0x000000000f0c7348 */ /* 0x000fea0003c00000 */
[----:B------:R-:W-:Y:S02]  /*de10*/  ELECT P6, UR62, PT ;  /* 0x00000000003e782f */ /* 0x000fe400038c0000 */
[----:B------:R-:W-:Y:S01]  /*de20*/  MOV R14, UR62 ;  /* 0x0000003e000e7c02 */ /* 0x000fe20008000f00 */
[----:B------:R-:W-:Y:S10]  /*de30*/  ENDCOLLECTIVE ;  /* 0x000000000000791b */ /* 0x000ff40003800000 */
.L_x_375:
[----:B------:R-:W-:Y:S05]  /*de40*/  BSYNC B1 ;  /* 0x0000000000017941 */ /* 0x000fea0003800000 */
.L_x_374:
[----:B------:R-:W-:Y:S05]  /*de50*/  BRA `(.L_x_376) ;  /* 0xffffffe800f87947 */ /* 0x000fea000383ffff */
.L_x_347:
[----:B--2---:R2:W3:Y:S02]  /*de60*/  SYNCS.PHASECHK.TRANS64.TRYWAIT P0, [R14+URZ+0x30], R7 ;  /* 0x000030070e0075a7 */ /* 0x0044e4000800017f */
[----:B---3--:R-:W-:Y:S05]  /*de70*/  @!P0 NANOSLEEP.SYNCS 0x989680 ;  /* 0x009896800000895d */ /* 0x008fea0003900000 */
[----:B------:R-:W3:Y:S02]  /*de80*/  @!P0 SYNCS.PHASECHK.TRANS64 P0, [R14+URZ+0x30], R7 ;  /* 0x000030070e0085a7 */ /* 0x000ee4000800007f */
[----:B---3--:R-:W-:Y:S05]  /*de90*/  @!P0 BRA `(.L_x_347) ;  /* 0xfffffffc00f08947 */ /* 0x008fea000383ffff */
[----:B------:R-:W-:Y:S05]  /*dea0*/  BRA `(.L_x_377) ;  /* 0xffffffec00307947 */ /* 0x000fea000383ffff */
.L_x_355:
[----:B------:R-:W-:Y:S01]  /*deb0*/  BSSY B0, `(.L_x_378) ;  /* 0x0000006000007945 */ /* 0x000fe20003800000 */
[----:B------:R-:W-:-:S07]  /*dec0*/  IMAD.MOV.U32 R15, RZ, RZ, -0x1 ;  /* 0xffffffffff0f7424 */ /* 0x000fce00078e00ff */
[----:B-1----:R-:W-:Y:S05]  /*ded0*/  WARPSYNC.COLLECTIVE R15, `(.L_x_379) ;  /* 0x000000000f0c7348 */ /* 0x002fea0003c00000 */
[----:B------:R-:W-:Y:S02]  /*dee0*/  ELECT P6, UR62, PT ;  /* 0x00000000003e782f */ /* 0x000fe400038c0000 */
[----:B------:R-:W-:Y:S01]  /*def0*/  MOV R14, UR62 ;  /* 0x0000003e000e7c02 */ /* 0x000fe20008000f00 */
[----:B-1----:R-:W-:Y:S10]  /*df00*/  ENDCOLLECTIVE ;  /* 0x000000000000791b */ /* 0x002ff40003800000 */
.L_x_379:
[----:B------:R-:W-:Y:S05]  /*df10*/  BSYNC B0 ;  /* 0x0000000000007941 */ /* 0x000fea0003800000 */
.L_x_378:
[----:B------:R-:W-:Y:S05]  /*df20*/  BRA `(.L_x_380) ;  /* 0xfffffff400807947 */ /* 0x000fea000383ffff */
.L_x_357:
[----:B--2---:R2:W3:Y:S02]  /*df30*/  SYNCS.PHASECHK.TRANS64.TRYWAIT P0, [R7+URZ], R4 ;  /* 0x00000004070075a7 */ /* 0x0044e4000800017f */
[----:B---3--:R-:W-:Y:S05]  /*df40*/  @!P0 NANOSLEEP.SYNCS 0x989680 ;  /* 0x009896800000895d */ /* 0x008fea0003900000 */
[----:B------:R-:W3:Y:S02]  /*df50*/  @!P0 SYNCS.PHASECHK.TRANS64 P0, [R7+URZ], R4 ;  /* 0x00000004070085a7 */ /* 0x000ee4000800007f */
[----:B---3--:R-:W-:Y:S05]  /*df60*/  @!P0 BRA `(.L_x_357) ;  /* 0xfffffffc00f08947 */ /* 0x008fea000383ffff */
[----:B------:R-:W-:Y:S05]  /*df70*/  BRA `(.L_x_381) ;  /* 0xfffffff400bc7947 */ /* 0x000fea000383ffff */
.L_x_358:
[----:B--2---:R2:W3:Y:S02]  /*df80*/  SYNCS.PHASECHK.TRANS64.TRYWAIT P0, [R8+URZ], R5 ;  /* 0x00000005080075a7 */ /* 0x0044e4000800017f */
[----:B---3--:R-:W-:Y:S05]  /*df90*/  @!P0 NANOSLEEP.SYNCS 0x989680 ;  /* 0x009896800000895d */ /* 0x008fea0003900000 */
[----:B------:R-:W3:Y:S02]  /*dfa0*/  @!P0 SYNCS.PHASECHK.TRANS64 P0, [R8+URZ], R5 ;  /* 0x00000005080085a7 */ /* 0x000ee4000800007f */
[----:B---3--:R-:W-:Y:S05]  /*dfb0*/  @!P0 BRA `(.L_x_358) ;  /* 0xfffffffc00f08947 */ /* 0x008fea000383ffff */
[----:B------:R-:W-:Y:S05]  /*dfc0*/  BRA `(.L_x_382) ;  /* 0xfffffff400cc7947 */ /* 0x000fea000383ffff */
.L_x_359:
[----:B--2---:R2:W3:Y:S02]  /*dfd0*/  SYNCS.PHASECHK.TRANS64.TRYWAIT P0, [R9+URZ], R4 ;  /* 0x00000004090075a7 */ /* 0x0044e4000800017f */
[----:B---3--:R-:W-:Y:S05]  /*dfe0*/  @!P0 NANOSLEEP.SYNCS 0x989680 ;  /* 0x009896800000895d */ /* 0x008fea0003900000 */
[----:B------:R-:W3:Y:S02]  /*dff0*/  @!P0 SYNCS.PHASECHK.TRANS64 P0, [R9+URZ], R4 ;  /* 0x00000004090085a7 */ /* 0x000ee4000800007f */
[----:B---3--:R-:W-:Y:S05]  /*e000*/  @!P0 BRA `(.L_x_359) ;  /* 0xfffffffc00f08947 */ /* 0x008fea000383ffff */
[----:B------:R-:W-:Y:S05]  /*e010*/  BRA `(.L_x_383) ;  /* 0xfffffff400dc7947 */ /* 0x000fea000383ffff */
.L_x_360:
[----:B--2---:R2:W3:Y:S02]  /*e020*/  SYNCS.PHASECHK.TRANS64.TRYWAIT P0, [R8+URZ], R5 ;  /* 0x00000005080075a7 */ /* 0x0044e4000800017f */
[----:B---3--:R-:W-:Y:S05]  /*e030*/  @!P0 NANOSLEEP.SYNCS 0x989680 ;  /* 0x009896800000895d */ /* 0x008fea0003900000 */
[----:B------:R-:W3:Y:S02]  /*e040*/  @!P0 SYNCS.PHASECHK.TRANS64 P0, [R8+URZ], R5 ;  /* 0x00000005080085a7 */ /* 0x000ee4000800007f */
[----:B---3--:R-:W-:Y:S05]  /*e050*/  @!P0 BRA `(.L_x_360) ;  /* 0xfffffffc00f08947 */ /* 0x008fea000383ffff */
[----:B------:R-:W-:Y:S05]  /*e060*/  BRA `(.L_x_384) ;  /* 0xfffffff400ec7947 */ /* 0x000fea000383ffff */
.L_x_361:
[----:B---3--:R3:W4:Y:S02]  /*e070*/  SYNCS.PHASECHK.TRANS64.TRYWAIT P0, [R11+URZ], R6 ;  /* 0x000000060b0075a7 */ /* 0x008724000800017f */
[----:B----4-:R-:W-:Y:S05]  /*e080*/  @!P0 NANOSLEEP.SYNCS 0x989680 ;  /* 0x009896800000895d */ /* 0x010fea0003900000 */
[----:B------:R-:W4:Y:S02]  /*e090*/  @!P0 SYNCS.PHASECHK.TRANS64 P0, [R11+URZ], R6 ;  /* 0x000000060b0085a7 */ /* 0x000f24000800007f */
[----:B----4-:R-:W-:Y:S05]  /*e0a0*/  @!P0 BRA `(.L_x_361) ;  /* 0xfffffffc00f08947 */ /* 0x010fea000383ffff */
[----:B------:R-:W-:Y:S05]  /*e0b0*/  BRA `(.L_x_385) ;  /* 0xfffffff400f47947 */ /* 0x000fea000383ffff */
        .weak           $__internal_0_$__cuda_sm20_rcp_rn_f32_slowpath
        .type           $__internal_0_$__cuda_sm20_rcp_rn_f32_slowpath,@function
        .size           $__internal_0_$__cuda_sm20_rcp_rn_f32_slowpath,(.L_x_391 - $__internal_0_$__cuda_sm20_rcp_rn_f32_slowpath)
$__internal_0_$__cuda_sm20_rcp_rn_f32_slowpath:
[----:B------:R-:W-:Y:S01]  /*e0c0*/  SHF.L.U32 R3, R0, 0x1, RZ ;  /* 0x0000000100037819 */ /* 0x000fe200000006ff */
[----:B------:R-:W-:Y:S03]  /*e0d0*/  BSSY B0, `(.L_x_386) ;  /* 0x0000030000007945 */ /* 0x000fe60003800000 */
[----:B------:R-:W-:-:S04]  /*e0e0*/  SHF.R.U32.HI R3, RZ, 0x18, R3 ;  /* 0x00000018ff037819 */ /* 0x000fc80000011603 */
[----:B------:R-:W-:-:S13]  /*e0f0*/  ISETP.NE.U32.AND P2, PT, R3, RZ, PT ;  /* 0x000000ff0300720c */ /* 0x000fda0003f45070 */
[----:B------:R-:W-:Y:S05]  /*e100*/  @P2 BRA `(.L_x_387) ;  /* 0x0000000000282947 */ /* 0x000fea0003800000 */
[----:B------:R-:W-:-:S04]  /*e110*/  SHF.L.U32 R3, R0, 0x1, RZ ;  /* 0x0000000100037819 */ /* 0x000fc800000006ff */
[----:B------:R-:W-:-:S13]  /*e120*/  ISETP.NE.AND P2, PT, R3, RZ, PT ;  /* 0x000000ff0300720c */ /* 0x000fda0003f45270 */
[----:B------:R-:W-:Y:S01]  /*e130*/  @P2 FFMA R112, R0, 1.84467440737095516160e+19, RZ ;  /* 0x5f80000000702823 */ /* 0x000fe200000000ff */
[----:B------:R-:W-:Y:S08]  /*e140*/  @!P2 MUFU.RCP R5, R0 ;  /* 0x000000000005a308 */ /* 0x000ff00000001000 */
[----:B------:R-:W1:Y:S02]  /*e150*/  @P2 MUFU.RCP R3, R112 ;  /* 0x0000007000032308 */ /* 0x000e640000001000 */
[----:B-1----:R-:W-:-:S04]  /*e160*/  @P2 FFMA R99, R112, R3, -1 ;  /* 0xbf80000070632423 */ /* 0x002fc80000000003 */
[----:B------:R-:W-:-:S04]  /*e170*/  @P2 FADD.FTZ R116, -R99, -RZ ;  /* 0x800000ff63742221 */ /* 0x000fc80000010100 */
[----:B------:R-:W-:-:S04]  /*e180*/  @P2 FFMA R3, R3, R116, R3 ;  /* 0x0000007403032223 */ /* 0x000fc80000000003 */
[----:B------:R-:W-:Y:S01]  /*e190*/  @P2 FFMA R5, R3, 1.84467440737095516160e+19, RZ ;  /* 0x5f80000003052823 */ /* 0x000fe200000000ff */
[----:B------:R-:W-:Y:S06]  /*e1a0*/  BRA `(.L_x_388) ;  /* 0x0000000000887947 */ /* 0x000fec0003800000 */
.L_x_387:
[----:B------:R-:W-:-:S05]  /*e1b0*/  VIADD R5, R3, 0xffffff03 ;  /* 0xffffff0303057836 */ /* 0x000fca0000000000 */
[----:B------:R-:W-:-:S13]  /*e1c0*/  ISETP.GT.U32.AND P2, PT, R5, 0x1, PT ;  /* 0x000000010500780c */ /* 0x000fda0003f44070 */
[----:B------:R-:W-:Y:S05]  /*e1d0*/  @P2 BRA `(.L_x_389) ;  /* 0x0000000000782947 */ /* 0x000fea0003800000 */
[----:B------:R-:W-:Y:S02]  /*e1e0*/  LOP3.LUT R118, R0, 0x7fffff, RZ, 0xc0, !PT ;  /* 0x007fffff00767812 */ /* 0x000fe400078ec0ff */
[----:B------:R-:W-:Y:S02]  /*e1f0*/  MOV R112, 0x3 ;  /* 0x0000000300707802 */ /* 0x000fe40000000f00 */
[----:B------:R-:W-:Y:S02]  /*e200*/  LOP3.LUT R118, R118, 0x3f800000, RZ, 0xfc, !PT ;  /* 0x3f80000076767812 */ /* 0x000fe400078efcff */
[----:B------:R-:W-:Y:S02]  /*e210*/  IADD3 R3, R3, -0xfc, RZ ;  /* 0xffffff0403037810 */ /* 0x000fe40007ffe0ff */
[----:B------:R-:W1:Y:S02]  /*e220*/  MUFU.RCP R101, R118 ;  /* 0x0000007600657308 */ /* 0x000e640000001000 */
[----:B-1----:R-:W-:-:S04]  /*e230*/  FFMA R116, R118, R101, -1 ;  /* 0xbf80000076747423 */ /* 0x002fc80000000065 */
[----:B------:R-:W-:-:S04]  /*e240*/  FADD.FTZ R116, -R116, -RZ ;  /* 0x800000ff74747221 */ /* 0x000fc80000010100 */
[CCC-:B------:R-:W-:Y:S01]  /*e250*/  FFMA.RM R99, R101.reuse, R116.reuse, R101.reuse ;  /* 0x0000007465637223 */ /* 0x1c0fe20000004065 */
[----:B------:R-:W-:Y:S01]  /*e260*/  FFMA.RP R116, R101, R116, R101 ;  /* 0x0000007465747223 */ /* 0x000fe20000008065 */
[----:B------:R-:W-:-:S03]  /*e270*/  SHF.L.U32 R101, R112, R5, RZ ;  /* 0x0000000570657219 */ /* 0x000fc600000006ff */
[C---:B------:R-:W-:Y:S02]  /*e280*/  LOP3.LUT R109, R99.reuse, 0x7fffff, RZ, 0xc0, !PT ;  /* 0x007fffff636d7812 */ /* 0x040fe400078ec0ff */
[----:B------:R-:W-:Y:S02]  /*e290*/  FSETP.NEU.FTZ.AND P2, PT, R99, R116, PT ;  /* 0x000000746300720b */ /* 0x000fe40003f5d000 */
[----:B------:R-:W-:Y:S02]  /*e2a0*/  LOP3.LUT R112, R109, 0x800000, RZ, 0xfc, !PT ;  /* 0x008000006d707812 */ /* 0x000fe400078efcff */
[----:B------:R-:W-:Y:S02]  /*e2b0*/  SEL R99, RZ, 0xffffffff, !P2 ;  /* 0xffffffffff637807 */ /* 0x000fe40005000000 */
[----:B------:R-:W-:Y:S02]  /*e2c0*/  LOP3.LUT R116, R101, R112, RZ, 0xc0, !PT ;  /* 0x0000007065747212 */ /* 0x000fe400078ec0ff */
[----:B------:R-:W-:-:S02]  /*e2d0*/  IADD3 R99, -R99, RZ, RZ ;  /* 0x000000ff63637210 */ /* 0x000fc40007ffe1ff */
[-C--:B------:R-:W-:Y:S02]  /*e2e0*/  SHF.R.U32.HI R116, RZ, R5.reuse, R116 ;  /* 0x00000005ff747219 */ /* 0x080fe40000011674 */
[--C-:B------:R-:W-:Y:S02]  /*e2f0*/  LOP3.LUT P3, RZ, R99, R5, R112.reuse, 0xf8, !PT ;  /* 0x0000000563ff7212 */ /* 0x100fe4000786f870 */
[C---:B------:R-:W-:Y:S02]  /*e300*/  LOP3.LUT P2, RZ, R116.reuse, 0x1, RZ, 0xc0, !PT ;  /* 0x0000000174ff7812 */ /* 0x040fe4000784c0ff */
[----:B------:R-:W-:Y:S02]  /*e310*/  LOP3.LUT P4, RZ, R116, 0x2, RZ, 0xc0, !PT ;  /* 0x0000000274ff7812 */ /* 0x000fe4000788c0ff */
[----:B------:R-:W-:Y:S02]  /*e320*/  SHF.R.U32.HI R3, RZ, R3, R112 ;  /* 0x00000003ff037219 */ /* 0x000fe40000011670 */
[----:B------:R-:W-:-:S02]  /*e330*/  PLOP3.LUT P2, PT, P2, P3, P4, 0xe0, 0x0 ;  /* 0x000000000000781c */ /* 0x000fc40001747c40 */
[----:B------:R-:W-:Y:S02]  /*e340*/  LOP3.LUT P3, RZ, R0, 0x7fffff, RZ, 0xc0, !PT ;  /* 0x007fffff00ff7812 */ /* 0x000fe4000786c0ff */
[----:B------:R-:W-:-:S05]  /*e350*/  SEL R5, RZ, 0x1, !P2 ;  /* 0x00000001ff057807 */ /* 0x000fca0005000000 */
[----:B------:R-:W-:-:S05]  /*e360*/  IMAD.MOV R5, RZ, RZ, -R5 ;  /* 0x000000ffff057224 */ /* 0x000fca00078e0a05 */
[----:B------:R-:W-:-:S13]  /*e370*/  ISETP.GE.AND P2, PT, R5, RZ, PT ;  /* 0x000000ff0500720c */ /* 0x000fda0003f46270 */
[----:B------:R-:W-:-:S05]  /*e380*/  @!P2 IADD3 R3, R3, 0x1, RZ ;  /* 0x000000010303a810 */ /* 0x000fca0007ffe0ff */
[----:B------:R-:W-:-:S05]  /*e390*/  @!P3 IMAD.SHL.U32 R3, R3, 0x2, RZ ;  /* 0x000000020303b824 */ /* 0x000fca00078e00ff */
[----:B------:R-:W-:Y:S01]  /*e3a0*/  LOP3.LUT R5, R3, 0x80000000, R0, 0xf8, !PT ;  /* 0x8000000003057812 */ /* 0x000fe200078ef800 */
[----:B------:R-:W-:Y:S06]  /*e3b0*/  BRA `(.L_x_388) ;  /* 0x0000000000047947 */ /* 0x000fec0003800000 */
.L_x_389:
[----:B------:R1:W2:Y:S02]  /*e3c0*/  MUFU.RCP R5, R0 ;  /* 0x0000000000057308 */ /* 0x0002a40000001000 */
.L_x_388:
[----:B------:R-:W-:Y:S05]  /*e3d0*/  BSYNC B0 ;  /* 0x0000000000007941 */ /* 0x000fea0003800000 */
.L_x_386:
[----:B-12---:R-:W-:Y:S02]  /*e3e0*/  MOV R0, R5 ;  /* 0x0000000500007202 */ /* 0x006fe40000000f00 */
[----:B------:R-:W-:-:S04]  /*e3f0*/  MOV R5, 0x0 ;  /* 0x0000000000057802 */ /* 0x000fc80000000f00 */
[----:B------:R-:W-:Y:S05]  /*e400*/  RET.REL.NODEC R4 `(_ZN7cutlass13device_kernelINS_4gemm6kernel13GemmUniversalIN4cute5tupleIJiiiiEEENS1_10collective13CollectiveMmaINS1_34MainloopSm90TmaGmmaWarpSpecializedILi6ENS5_IJNS4_1CILi2EEENSA_ILi1EEESC_EEENS1_35KernelTmaWarpSpecializedCooperativeEEENS5_IJNSA_ILi128EEESG_NSA_ILi64EEEEEENS_10bfloat16_tENS5_IJlSC_lEEESJ_SK_NS4_8TiledMMAINS4_8MMA_AtomIJNS4_4SM904GMMA28MMA_64x128x16_F32BF16BF16_SSILNSO_5MajorE0ELSQ_0ELNSO_7ScaleInE1ELSR_1EEEEEENS4_6LayoutISD_NS5_IJSC_NSA_ILi0EEESV_EEEEENS5_IJNS4_10UnderscoreESY_SY_EEEEENS4_13SM90_TMA_LOADENS4_14ComposedLayoutINS4_7SwizzleILi3ELi4ELi3EEENS4_18smem_ptr_flag_bitsILi16EEENSU_INS5_IJNSA_ILi8EEESH_EEENS5_IJSH_SC_EEEEEEEvNS4_8identityENS4_23SM90_TMA_LOAD_MULTICASTES1B_vS1C_EENS_8epilogue10collective18CollectiveEpilogueINS1F_22Sm90TmaWarpSpecializedILi4ELi2ELi16ELb1ELb0EEEJSI_NS5_IJSG_NSA_ILi32EEEEEESJ_SK_SJ_SK_NS1F_6fusion15FusionCallbacksIS1J_NS1M_13LinCombEltActINS1F_6thread4SiLuESJ_fSJ_fLNS_15FloatRoundStyleE2EEESI_S1L_JEEES11_NS12_INS13_ILi2ELi4ELi3EEES16_NSU_INS5_IJS17_S1K_EEENS5_IJS1K_SC_EEEEEEENS4_17SM75_U32x4_LDSM_NENS4_14SM90_TMA_STOREES1Y_NS4_17SM90_U32x4_STSM_NENS4_9Copy_AtomIJS21_NS_6half_tEEEEvEEEvvEEEEvNT_6ParamsE) ;  /* 0xffffff1804fc7950 */ /* 0x000fea0003c3ffff */
.L_x_390:
[----:B------:R-:W-:-:S00]  /*e410*/  BRA `(.L_x_390) ;  /* 0xfffffffc00fc7947 */ /* 0x000fc0000383ffff */
[----:B------:R-:W-:-:S00]  /*e420*/  NOP ;  /* 0x0000000000007918 */ /* 0x000fc00000000000 */
        /* <DEDUP_REMOVED lines=13> */
.L_x_391:


//--------------------- .nv.global.init           --------------------------
	.section	.nv.global.init,"aw",@progbits
.nv.global.init:
	.type		$str$22,@object
	.size		$str$22,($str$26 - $str$22)
$str$22:
        /*0000*/ 	.byte	0x6b, 0x5f, 0x74, 0x69, 0x6c, 0x65, 0x5f, 0x63, 0x6f, 0x75, 0x6e, 0x74, 0x20, 0x3e, 0x3d, 0x20
        /*0010*/ 	.byte	0x31, 0x00
	.type		$str$26,@object
	.size		$str$26,($str$27 - $str$26)
$str$26:
        /*0012*/ 	.byte	0x28, 0x61, 0x64, 0x64, 0x72, 0x65, 0x73, 0x73, 0x20, 0x26, 0x20, 0x6d, 0x61, 0x73, 0x6b, 0x29
        /*0022*/ 	.byte	0x20, 0x3d, 0x3d, 0x20, 0x30, 0x00
	.type		$str$27,@object
	.size		$str$27,($str$23 - $str$27)
$str$27:
        /*0028*/ 	.byte	0x2f, 0x74, 0x6d, 0x70, 0x2f, 0x63, 0x75, 0x74, 0x6c, 0x61, 0x73, 0x73, 0x5f, 0x73, 0x77, 0x65
        /*0038*/ 	.byte	0x65, 0x70, 0x5f, 0x73, 0x72, 0x63, 0x2f, 0x69, 0x6e, 0x63, 0x6c, 0x75, 0x64, 0x65, 0x2f, 0x63
        /*0048*/ 	.byte	0x75, 0x74, 0x65, 0x2f, 0x70, 0x6f, 0x69, 0x6e, 0x74, 0x65, 0x72, 0x5f, 0x66, 0x6c, 0x61, 0x67
        /*0058*/ 	.byte	0x67, 0x65, 0x64, 0x2e, 0x68, 0x70, 0x70, 0x00
	.type		$str$23,@object
	.size		$str$23,(__unnamed_2 - $str$23)
$str$23:
        /*0060*/ 	.byte	0x2f, 0x74, 0x6d, 0x70, 0x2f, 0x63, 0x75, 0x74, 0x6c, 0x61, 0x73, 0x73, 0x5f, 0x73, 0x77, 0x65
        /*0070*/ 	.byte	0x65, 0x70, 0x5f, 0x73, 0x72, 0x63, 0x2f, 0x69, 0x6e, 0x63, 0x6c, 0x75, 0x64, 0x65, 0x2f, 0x63
        /*0080*/ 	.byte	0x75, 0x74, 0x6c, 0x61, 0x73, 0x73, 0x2f, 0x67, 0x65, 0x6d, 0x6d, 0x2f, 0x63, 0x6f, 0x6c, 0x6c
        /*0090*/ 	.byte	0x65, 0x63, 0x74, 0x69, 0x76, 0x65, 0x2f, 0x73, 0x6d, 0x39, 0x30, 0x5f, 0x6d, 0x6d, 0x61, 0x5f
        /*00a0*/ 	.byte	0x74, 0x6d, 0x61, 0x5f, 0x67, 0x6d, 0x6d, 0x61, 0x5f, 0x73, 0x73, 0x5f, 0x77, 0x61, 0x72, 0x70
        /*00b0*/ 	.byte	0x73, 0x70, 0x65, 0x63, 0x69, 0x61, 0x6c, 0x69, 0x7a, 0x65, 0x64, 0x2e, 0x68, 0x70, 0x70, 0x00
	.type		__unnamed_2,@object
	.size		__unnamed_2,(__unnamed_1 - __unnamed_2)
__unnamed_2:
        /*00c0*/ 	.byte	0x61, 0x75, 0x74, 0x6f, 0x20, 0x63, 0x75, 0x74, 0x65, 0x3a, 0x3a, 0x61, 0x73, 0x5f, 0x70, 0x6f
        /* <DEDUP_REMOVED lines=27> */
        /*0280*/ 	.byte	0x3c, 0x34, 0x30, 0x39, 0x36, 0x3e, 0x3e, 0x3e, 0x3e, 0x3e, 0x5d, 0x00
	.type		__unnamed_1,@object
	.size		__unnamed_1,(.L_0 - __unnamed_1)
__unnamed_1:
        /* <DEDUP_REMOVED lines=181> */
        /*0ddc*/ 	.byte	0x75, 0x74, 0x65, 0x3a, 0x3a, 0x69, 0x64, 0x65, 0x6e, 0x74, 0x69, 0x74, 0x79, 0x5d, 0x00
.L_0:


//--------------------- .nv.shared._ZN7cutlass13device_kernelINS_4gemm6kernel13GemmUniversalIN4cute5tupleIJiiiiEEENS1_10collective13CollectiveMmaINS1_34MainloopSm90TmaGmmaWarpSpecializedILi6ENS5_IJNS4_1CILi2EEENSA_ILi1EEESC_EEENS1_35KernelTmaWarpSpecializedCooperativeEEENS5_IJNSA_ILi128EEESG_NSA_ILi64EEEEEENS_10bfloat16_tENS5_IJlSC_lEEESJ_SK_NS4_8TiledMMAINS4_8MMA_AtomIJNS4_4SM904GMMA28MMA_64x128x16_F32BF16BF16_SSILNSO_5MajorE0ELSQ_0ELNSO_7ScaleInE1ELSR_1EEEEEENS4_6LayoutISD_NS5_IJSC_NSA_ILi0EEESV_EEEEENS5_IJNS4_10UnderscoreESY_SY_EEEEENS4_13SM90_TMA_LOADENS4_14ComposedLayoutINS4_7SwizzleILi3ELi4ELi3EEENS4_18smem_ptr_flag_bitsILi16EEENSU_INS5_IJNSA_ILi8EEESH_EEENS5_IJSH_SC_EEEEEEEvNS4_8identityENS4_23SM90_TMA_LOAD_MULTICASTES1B_vS1C_EENS_8epilogue10collective18CollectiveEpilogueINS1F_22Sm90TmaWarpSpecializedILi4ELi2ELi16ELb1ELb0EEEJSI_NS5_IJSG_NSA_ILi32EEEEEESJ_SK_SJ_SK_NS1F_6fusion15FusionCallbacksIS1J_NS1M_13LinCombEltActINS1F_6thread4SiLuESJ_fSJ_fLNS_15FloatRoundStyleE2EEESI_S1L_JEEES11_NS12_INS13_ILi2ELi4ELi3EEES16_NSU_INS5_IJS17_S1K_EEENS5_IJS1K_SC_EEEEEEENS4_17SM75_U32x4_LDSM_NENS4_14SM90_TMA_STOREES1Y_NS4_17SM90_U32x4_STSM_NENS4_9Copy_AtomIJS21_NS_6half_tEEEEvEEEvvEEEEvNT_6ParamsE --------------------------
	.section	.nv.shared._ZN7cutlass13device_kernelINS_4gemm6kernel13GemmUniversalIN4cute5tupleIJiiiiEEENS1_10collective13CollectiveMmaINS1_34MainloopSm90TmaGmmaWarpSpecializedILi6ENS5_IJNS4_1CILi2EEENSA_ILi1EEESC_EEENS1_35KernelTmaWarpSpecializedCooperativeEEENS5_IJNSA_ILi128EEESG_NSA_ILi64EEEEEENS_10bfloat16_tENS5_IJlSC_lEEESJ_SK_NS4_8TiledMMAINS4_8MMA_AtomIJNS4_4SM904GMMA28MMA_64x128x16_F32BF16BF16_SSILNSO_5MajorE0ELSQ_0ELNSO_7ScaleInE1ELSR_1EEEEEENS4_6LayoutISD_NS5_IJSC_NSA_ILi0EEESV_EEEEENS5_IJNS4_10UnderscoreESY_SY_EEEEENS4_13SM90_TMA_LOADENS4_14ComposedLayoutINS4_7SwizzleILi3ELi4ELi3EEENS4_18smem_ptr_flag_bitsILi16EEENSU_INS5_IJNSA_ILi8EEESH_EEENS5_IJSH_SC_EEEEEEEvNS4_8identityENS4_23SM90_TMA_LOAD_MULTICASTES1B_vS1C_EENS_8epilogue10collective18CollectiveEpilogueINS1F_22Sm90TmaWarpSpecializedILi4ELi2ELi16ELb1ELb0EEEJSI_NS5_IJSG_NSA_ILi32EEEEEESJ_SK_SJ_SK_NS1F_6fusion15FusionCallbacksIS1J_NS1M_13LinCombEltActINS1F_6thread4SiLuESJ_fSJ_fLNS_15FloatRoundStyleE2EEESI_S1L_JEEES11_NS12_INS13_ILi2ELi4ELi3EEES16_NSU_INS5_IJS17_S1K_EEENS5_IJS1K_SC_EEEEEEENS4_17SM75_U32x4_LDSM_NENS4_14SM90_TMA_STOREES1Y_NS4_17SM90_U32x4_STSM_NENS4_9Copy_AtomIJS21_NS_6half_tEEEEvEEEvvEEEEvNT_6ParamsE,"aw",@nobits
	.sectionflags	@""
	.align	16
	.zero		1024


//--------------------- .nv.shared.reserved.0     --------------------------
	.section	.nv.shared.reserved.0,"aw",@nobits
	.weak		__nv_reservedSMEM_offset_0_alias
	.size		__nv_reservedSMEM_offset_0_alias, 0, 0
	.other		__nv_reservedSMEM_offset_0_alias,@"STO_CUDA_RESERVED_SHARED STV_DEFAULT"
__nv_reservedSMEM_offset_0_alias:
	.zero		0


//--------------------- .nv.global                --------------------------
	.section	.nv.global,"aw",@nobits
.nv.global:
	.type		_ZN39_INTERNAL_c7b89b32_4_k_cu_5d0855c8_27864cute1_E,@object
	.size		_ZN39_INTERNAL_c7b89b32_4_k_cu_5d0855c8_27864cute1_E,(_ZN39_INTERNAL_c7b89b32_4_k_cu_5d0855c8_27864cuda3std3__45__cpo6cbeginE - _ZN39_INTERNAL_c7b89b32_4_k_cu_5d0855c8_27864cute1_E)
_ZN39_INTERNAL_c7b89b32_4_k_cu_5d0855c8_27864cute1_E:
	.zero		1
	.type		_ZN39_INTERNAL_c7b89b32_4_k_cu_5d0855c8_27864cuda3std3__45__cpo6cbeginE,@object
	.size		_ZN39_INTERNAL_c7b89b32_4_k_cu_5d0855c8_27864cuda3std3__45__cpo6cbeginE,(_ZN39_INTERNAL_c7b89b32_4_k_cu_5d0855c8_27864cuda3std3__48in_placeE - _ZN39_INTERNAL_c7b89b32_4_k_cu_5d0855c8_27864cuda3std3__45__cpo6cbeginE)
_ZN39_INTERNAL_c7b89b32_4_k_cu_5d0855c8_27864cuda3std3__45__cpo6cbeginE:
	.zero		1
	.type		_ZN39_INTERNAL_c7b89b32_4_k_cu_5d0855c8_27864cuda3std3__48in_placeE,@object
	.size		_ZN39_INTERNAL_c7b89b32_4_k_cu_5d0855c8_27864cuda3std3__48in_placeE,(_ZN39_INTERNAL_c7b89b32_4_k_cu_5d0855c8_27864cuda3std6ranges3__45__cpo9iter_moveE - _ZN39_INTERNAL_c7b89b32_4_k_cu_5d0855c8_27864cuda3std3__48in_placeE)
_ZN39_INTERNAL_c7b89b32_4_k_cu_5d0855c8_27864cuda3std3__48in_placeE:
	.zero		1
	.type		_ZN39_INTERNAL_c7b89b32_4_k_cu_5d0855c8_27864cuda3std6ranges3__45__cpo9iter_moveE,@object
	.size		_ZN39_INTERNAL_c7b89b32_4_k_cu_5d0855c8_27864cuda3std6ranges3__45__cpo9iter_moveE,(_ZN39_INTERNAL_c7b89b32_4_k_cu_5d0855c8_27864cuda3std3__45__cpo5beginE - _ZN39_INTERNAL_c7b89b32_4_k_cu_5d0855c8_27864cuda3std6ranges3__45__cpo9iter_moveE)
_ZN39_INTERNAL_c7b89b32_4_k_cu_5d0855c8_27864cuda3std6ranges3__45__cpo9iter_moveE:
	.zero		1
	.type		_ZN39_INTERNAL_c7b89b32_4_k_cu_5d0855c8_27864cuda3std3__45__cpo5beginE,@object
	.size		_ZN39_INTERNAL_c7b89b32_4_k_cu_5d0855c8_27864cuda3std3__45__cpo5beginE,(_ZN39_INTERNAL_c7b89b32_4_k_cu_5d0855c8_27864cuda3std3__441_GLOBAL__N__c7b89b32_4_k_cu_5d0855c8_27866ignoreE - _ZN39_INTERNAL_c7b89b32_4_k_cu_5d0855c8_27864cuda3std3__45__cpo5beginE)
_ZN39_INTERNAL_c7b89b32_4_k_cu_5d0855c8_27864cuda3std3__45__cpo5beginE:
	.zero		1
	.type		_ZN39_INTERNAL_c7b89b32_4_k_cu_5d0855c8_27864cuda3std3__441_GLOBAL__N__c7b89b32_4_k_cu_5d0855c8_27866ignoreE,@object
	.size		_ZN39_INTERNAL_c7b89b32_4_k_cu_5d0855c8_27864cuda3std3__441_GLOBAL__N__c7b89b32_4_k_cu_5d0855c8_27866ignoreE,(_ZN39_INTERNAL_c7b89b32_4_k_cu_5d0855c8_27864cute7productE - _ZN39_INTERNAL_c7b89b32_4_k_cu_5d0855c8_27864cuda3std3__441_GLOBAL__N__c7b89b32_4_k_cu_5d0855c8_27866ignoreE)
_ZN39_INTERNAL_c7b89b32_4_k_cu_5d0855c8_27864cuda3std3__441_GLOBAL__N__c7b89b32_4_k_cu_5d0855c8_27866ignoreE:
	.zero		1
	.type		_ZN39_INTERNAL_c7b89b32_4_k_cu_5d0855c8_27864cute7productE,@object
	.size		_ZN39_INTERNAL_c7b89b32_4_k_cu_5d0855c8_27864cute7productE,(_ZN39_INTERNAL_c7b89b32_4_k_cu_5d0855c8_27864cuda3std3__45__cpo3endE - _ZN39_INTERNAL_c7b89b32_4_k_cu_5d0855c8_27864cute7productE)
_ZN39_INTERNAL_c7b89b32_4_k_cu_5d0855c8_27864cute7productE:
	.zero		1
	.type		_ZN39_INTERNAL_c7b89b32_4_k_cu_5d0855c8_27864cuda3std3__45__cpo3endE,@object
	.size		_ZN39_INTERNAL_c7b89b32_4_k_cu_5d0855c8_27864cuda3std3__45__cpo3endE,(_ZN39_INTERNAL_c7b89b32_4_k_cu_5d0855c8_27864cuda3std3__419piecewise_constructE - _ZN39_INTERNAL_c7b89b32_4_k_cu_5d0855c8_27864cuda3std3__45__cpo3endE)
_ZN39_INTERNAL_c7b89b32_4_k_cu_5d0855c8_27864cuda3std3__45__cpo3endE:
	.zero		1
	.type		_ZN39_INTERNAL_c7b89b32_4_k_cu_5d0855c8_27864cuda3std3__419piecewise_constructE,@object
	.size		_ZN39_INTERNAL_c7b89b32_4_k_cu_5d0855c8_27864cuda3std3__419piecewise_constructE,(_ZN39_INTERNAL_c7b89b32_4_k_cu_5d0855c8_27864cuda3std3__45__cpo4cendE - _ZN39_INTERNAL_c7b89b32_4_k_cu_5d0855c8_27864cuda3std3__419piecewise_constructE)
_ZN39_INTERNAL_c7b89b32_4_k_cu_5d0855c8_27864cuda3std3__419piecewise_constructE:
	.zero		1
	.type		_ZN39_INTERNAL_c7b89b32_4_k_cu_5d0855c8_27864cuda3std3__45__cpo4cendE,@object
	.size		_ZN39_INTERNAL_c7b89b32_4_k_cu_5d0855c8_27864cuda3std3__45__cpo4cendE,(_ZN39_INTERNAL_c7b89b32_4_k_cu_5d0855c8_27864cuda3std6ranges3__45__cpo4swapE - _ZN39_INTERNAL_c7b89b32_4_k_cu_5d0855c8_27864cuda3std3__45__cpo4cendE)
_ZN39_INTERNAL_c7b89b32_4_k_cu_5d0855c8_27864cuda3std3__45__cpo4cendE:
	.zero		1
	.type		_ZN39_INTERNAL_c7b89b32_4_k_cu_5d0855c8_27864cuda3std6ranges3__45__cpo4swapE,@object
	.size		_ZN39_INTERNAL_c7b89b32_4_k_cu_5d0855c8_27864cuda3std6ranges3__45__cpo4swapE,(.L_9 - _ZN39_INTERNAL_c7b89b32_4_k_cu_5d0855c8_27864cuda3std6ranges3__45__cpo4swapE)
_ZN39_INTERNAL_c7b89b32_4_k_cu_5d0855c8_27864cuda3std6ranges3__45__cpo4swapE:
	.zero		1
.L_9:


//--------------------- .nv.constant0._ZN7cutlass13device_kernelINS_4gemm6kernel13GemmUniversalIN4cute5tupleIJiiiiEEENS1_10collective13CollectiveMmaINS1_34MainloopSm90TmaGmmaWarpSpecializedILi6ENS5_IJNS4_1CILi2EEENSA_ILi1EEESC_EEENS1_35KernelTmaWarpSpecializedCooperativeEEENS5_IJNSA_ILi128EEESG_NSA_ILi64EEEEEENS_10bfloat16_tENS5_IJlSC_lEEESJ_SK_NS4_8TiledMMAINS4_8MMA_AtomIJNS4_4SM904GMMA28MMA_64x128x16_F32BF16BF16_SSILNSO_5MajorE0ELSQ_0ELNSO_7ScaleInE1ELSR_1EEEEEENS4_6LayoutISD_NS5_IJSC_NSA_ILi0EEESV_EEEEENS5_IJNS4_10UnderscoreESY_SY_EEEEENS4_13SM90_TMA_LOADENS4_14ComposedLayoutINS4_7SwizzleILi3ELi4ELi3EEENS4_18smem_ptr_flag_bitsILi16EEENSU_INS5_IJNSA_ILi8EEESH_EEENS5_IJSH_SC_EEEEEEEvNS4_8identityENS4_23SM90_TMA_LOAD_MULTICASTES1B_vS1C_EENS_8epilogue10collective18CollectiveEpilogueINS1F_22Sm90TmaWarpSpecializedILi4ELi2ELi16ELb1ELb0EEEJSI_NS5_IJSG_NSA_ILi32EEEEEESJ_SK_SJ_SK_NS1F_6fusion15FusionCallbacksIS1J_NS1M_13LinCombEltActINS1F_6thread4SiLuESJ_fSJ_fLNS_15FloatRoundStyleE2EEESI_S1L_JEEES11_NS12_INS13_ILi2ELi4ELi3EEES16_NSU_INS5_IJS17_S1K_EEENS5_IJS1K_SC_EEEEEEENS4_17SM75_U32x4_LDSM_NENS4_14SM90_TMA_STOREES1Y_NS4_17SM90_U32x4_STSM_NENS4_9Copy_AtomIJS21_NS_6half_tEEEEvEEEvvEEEEvNT_6ParamsE --------------------------
	.section	.nv.constant0._ZN7cutlass13device_kernelINS_4gemm6kernel13GemmUniversalIN4cute5tupleIJiiiiEEENS1_10collective13CollectiveMmaINS1_34MainloopSm90TmaGmmaWarpSpecializedILi6ENS5_IJNS4_1CILi2EEENSA_ILi1EEESC_EEENS1_35KernelTmaWarpSpecializedCooperativeEEENS5_IJNSA_ILi128EEESG_NSA_ILi64EEEEEENS_10bfloat16_tENS5_IJlSC_lEEESJ_SK_NS4_8TiledMMAINS4_8MMA_AtomIJNS4_4SM904GMMA28MMA_64x128x16_F32BF16BF16_SSILNSO_5MajorE0ELSQ_0ELNSO_7ScaleInE1ELSR_1EEEEEENS4_6LayoutISD_NS5_IJSC_NSA_ILi0EEESV_EEEEENS5_IJNS4_10UnderscoreESY_SY_EEEEENS4_13SM90_TMA_LOADENS4_14ComposedLayoutINS4_7SwizzleILi3ELi4ELi3EEENS4_18smem_ptr_flag_bitsILi16EEENSU_INS5_IJNSA_ILi8EEESH_EEENS5_IJSH_SC_EEEEEEEvNS4_8identityENS4_23SM90_TMA_LOAD_MULTICASTES1B_vS1C_EENS_8epilogue10collective18CollectiveEpilogueINS1F_22Sm90TmaWarpSpecializedILi4ELi2ELi16ELb1ELb0EEEJSI_NS5_IJSG_NSA_ILi32EEEEEESJ_SK_SJ_SK_NS1F_6fusion15FusionCallbacksIS1J_NS1M_13LinCombEltActINS1F_6thread4SiLuESJ_fSJ_fLNS_15FloatRoundStyleE2EEESI_S1L_JEEES11_NS12_INS13_ILi2ELi4ELi3EEES16_NSU_INS5_IJS17_S1K_EEENS5_IJS1K_SC_EEEEEEENS4_17SM75_U32x4_LDSM_NENS4_14SM90_TMA_STOREES1Y_NS4_17SM90_U32x4_STSM_NENS4_9Copy_AtomIJS21_NS_6half_tEEEEvEEEvvEEEEvNT_6ParamsE,"a",@progbits
	.sectionflags	@""
	.align	4
.nv.constant0._ZN7cutlass13device_kernelINS_4gemm6kernel13GemmUniversalIN4cute5tupleIJiiiiEEENS1_10collective13CollectiveMmaINS1_34MainloopSm90TmaGmmaWarpSpecializedILi6ENS5_IJNS4_1CILi2EEENSA_ILi1EEESC_EEENS1_35KernelTmaWarpSpecializedCooperativeEEENS5_IJNSA_ILi128EEESG_NSA_ILi64EEEEEENS_10bfloat16_tENS5_IJlSC_lEEESJ_SK_NS4_8TiledMMAINS4_8MMA_AtomIJNS4_4SM904GMMA28MMA_64x128x16_F32BF16BF16_SSILNSO_5MajorE0ELSQ_0ELNSO_7ScaleInE1ELSR_1EEEEEENS4_6LayoutISD_NS5_IJSC_NSA_ILi0EEESV_EEEEENS5_IJNS4_10UnderscoreESY_SY_EEEEENS4_13SM90_TMA_LOADENS4_14ComposedLayoutINS4_7SwizzleILi3ELi4ELi3EEENS4_18smem_ptr_flag_bitsILi16EEENSU_INS5_IJNSA_ILi8EEESH_EEENS5_IJSH_SC_EEEEEEEvNS4_8identityENS4_23SM90_TMA_LOAD_MULTICASTES1B_vS1C_EENS_8epilogue10collective18CollectiveEpilogueINS1F_22Sm90TmaWarpSpecializedILi4ELi2ELi16ELb1ELb0EEEJSI_NS5_IJSG_NSA_ILi32EEEEEESJ_SK_SJ_SK_NS1F_6fusion15FusionCallbacksIS1J_NS1M_13LinCombEltActINS1F_6thread4SiLuESJ_fSJ_fLNS_15FloatRoundStyleE2EEESI_S1L_JEEES11_NS12_INS13_ILi2ELi4ELi3EEES16_NSU_INS5_IJS17_S1K_EEENS5_IJS1K_SC_EEEEEEENS4_17SM75_U32x4_LDSM_NENS4_14SM90_TMA_STOREES1Y_NS4_17SM90_U32x4_STSM_NENS4_9Copy_AtomIJS21_NS_6half_tEEEEvEEEvvEEEEvNT_6ParamsE:
	.zero		2432


//--------------------- SYMBOLS --------------------------

	.type		.nv.reservedSmem.offset0,@object
	.size		.nv.reservedSmem.offset0,0x4
	.type		__assertfail,@function
